	.target	sm_90a

	.elftype	@"ET_EXEC"


//--------------------- .note.nv.tkinfo           --------------------------
	.section	.note.nv.tkinfo,"",@"SHT_NOTE"
	.sectionflags	@"SHF_NOTE_NV_TKINFO"
	.tkinfo
        /*0018*/ 	.word	0x00000002
        /*0030*/ 	.string	""
        /*0030*/ 	.string	"ptxas"
        /*0030*/ 	.string	"Cuda compilation tools, release 13.0, V13.0.88"
        /*0030*/ 	.string	"Build cuda_13.0.r13.0/compiler.36424714_0"
        /*0030*/ 	.string	"-arch sm_90a -m 64 "



//--------------------- .note.nv.cuinfo           --------------------------
	.section	.note.nv.cuinfo,"",@"SHT_NOTE"
	.sectionflags	@"SHF_NOTE_NV_CUINFO"
        /*0018*/ 	.short	0x0002
        /*001a*/ 	.short	0x005a
        /*001c*/ 	.short	0x0082
	.zero		2


//--------------------- .nv.info                  --------------------------
	.section	.nv.info,"",@"SHT_CUDA_INFO"
	.align	4


	//----- nvinfo : EIATTR_REGCOUNT
	.align		4
        /*0000*/ 	.byte	0x04, 0x2f
        /*0002*/ 	.short	(.L_21 - .L_20)
	.align		4
.L_20:
        /*0004*/ 	.word	index@(_ZN7cutlass6KernelINS_4gemm6kernel4GemmINS1_11threadblock12MmaPipelinedINS1_9GemmShapeILi128ELi128ELi8EEENS_9transform11threadblock22PredicatedTileIteratorINS_11MatrixShapeILi128ELi8EEENS_6half_tENS_6layout8RowMajorELi1ENS8_30PitchLinearStripminedThreadMapINS_16PitchLinearShapeILi8ELi128EEELi256ELi1EEELi1ELb0ENSE_9NoPermuteEEENS9_19RegularTileIteratorISC_SD_NSE_11ColumnMajorELi1ENS8_33TransposePitchLinearThreadMapSimtISJ_EELi2EEENSA_INSB_ILi8ELi128EEESD_SF_Li0ENSG_INSH_ILi128ELi8EEELi256ELi1EEELi1ELb0ESK_EENSM_ISR_SD_SF_Li0EST_Li2EEESD_SF_NS4_9MmaPolicyINS1_4warp7MmaSimtINS6_ILi32ELi64ELi8EEESD_SN_SD_SF_SD_SF_NSX_13MmaSimtPolicyINSB_ILi4ELi8EEENSE_19RowMajorInterleavedILi2EEENS6_ILi8ELi8ELi1EEEEELi1ELNS_16ComplexTransformE0ELS16_0EbEENSB_ILi8ELi0EEENSB_ILi0ELi0EEELi1EEENS_21NumericArrayConverterISD_SD_Li4ELNS_15FloatRoundStyleE2ENS8_6thread14UnaryTransform8IdentityEEES1G_bEENS_8epilogue11threadblock8EpilogueIS7_S17_Li1ENS1J_22PredicatedTileIteratorINS1J_26OutputTileOptimalThreadMapINS1J_15OutputTileShapeILi128ELi1ELi4ELi4ELi1EEENS1N_ILi1ELi8ELi1ELi1ELi8EEELi256ELi1ELi16EEESD_Lb0ESK_Lb0EEENS1I_4warp20FragmentIteratorSimtISZ_NS1_6thread3MmaIS14_SD_SN_SD_SF_SD_SF_NS_4arch13OpMultiplyAddEbEESF_S15_EENS1S_16TileIteratorSimtISZ_S1Y_SD_SF_S15_EENS1J_18SharedLoadIteratorINS1Q_18CompactedThreadMapESD_Li2EEENS1I_6thread17LinearCombinationISD_Li1ESD_SD_LNS25_9ScaleType4KindE0ELS1C_2ESD_EENSB_ILi0ELi33EEELi1ELi1EEENS4_30GemmIdentityThreadblockSwizzleILi1EEELb0EEEEEvNT_6ParamsE)
        /*0008*/ 	.word	0x0000005f


	//----- nvinfo : EIATTR_FRAME_SIZE
	.align		4
.L_21:
        /*000c*/ 	.byte	0x04, 0x11
        /*000e*/ 	.short	(.L_23 - .L_22)
	.align		4
.L_22:
        /*0010*/ 	.word	index@(_ZN7cutlass6KernelINS_4gemm6kernel4GemmINS1_11threadblock12MmaPipelinedINS1_9GemmShapeILi128ELi128ELi8EEENS_9transform11threadblock22PredicatedTileIteratorINS_11MatrixShapeILi128ELi8EEENS_6half_tENS_6layout8RowMajorELi1ENS8_30PitchLinearStripminedThreadMapINS_16PitchLinearShapeILi8ELi128EEELi256ELi1EEELi1ELb0ENSE_9NoPermuteEEENS9_19RegularTileIteratorISC_SD_NSE_11ColumnMajorELi1ENS8_33TransposePitchLinearThreadMapSimtISJ_EELi2EEENSA_INSB_ILi8ELi128EEESD_SF_Li0ENSG_INSH_ILi128ELi8EEELi256ELi1EEELi1ELb0ESK_EENSM_ISR_SD_SF_Li0EST_Li2EEESD_SF_NS4_9MmaPolicyINS1_4warp7MmaSimtINS6_ILi32ELi64ELi8EEESD_SN_SD_SF_SD_SF_NSX_13MmaSimtPolicyINSB_ILi4ELi8EEENSE_19RowMajorInterleavedILi2EEENS6_ILi8ELi8ELi1EEEEELi1ELNS_16ComplexTransformE0ELS16_0EbEENSB_ILi8ELi0EEENSB_ILi0ELi0EEELi1EEENS_21NumericArrayConverterISD_SD_Li4ELNS_15FloatRoundStyleE2ENS8_6thread14UnaryTransform8IdentityEEES1G_bEENS_8epilogue11threadblock8EpilogueIS7_S17_Li1ENS1J_22PredicatedTileIteratorINS1J_26OutputTileOptimalThreadMapINS1J_15OutputTileShapeILi128ELi1ELi4ELi4ELi1EEENS1N_ILi1ELi8ELi1ELi1ELi8EEELi256ELi1ELi16EEESD_Lb0ESK_Lb0EEENS1I_4warp20FragmentIteratorSimtISZ_NS1_6thread3MmaIS14_SD_SN_SD_SF_SD_SF_NS_4arch13OpMultiplyAddEbEESF_S15_EENS1S_16TileIteratorSimtISZ_S1Y_SD_SF_S15_EENS1J_18SharedLoadIteratorINS1Q_18CompactedThreadMapESD_Li2EEENS1I_6thread17LinearCombinationISD_Li1ESD_SD_LNS25_9ScaleType4KindE0ELS1C_2ESD_EENSB_ILi0ELi33EEELi1ELi1EEENS4_30GemmIdentityThreadblockSwizzleILi1EEELb0EEEEEvNT_6ParamsE)
        /*0014*/ 	.word	0x00000000


	//----- nvinfo : EIATTR_REGCOUNT
	.align		4
.L_23:
        /*0018*/ 	.byte	0x04, 0x2f
        /*001a*/ 	.short	(.L_25 - .L_24)
	.align		4
.L_24:
        /*001c*/ 	.word	index@(_ZN7cutlass9reference6device6kernel13TensorForEachINS1_6detail28TensorFillRandomGaussianFuncINS_6half_tENS_6layout11ColumnMajorEEELi2ENS9_6ParamsEEEvNS_5CoordIXT0_EilEET1_)
        /*0020*/ 	.word	0x00000020


	//----- nvinfo : EIATTR_FRAME_SIZE
	.align		4
.L_25:
        /*0024*/ 	.byte	0x04, 0x11
        /*0026*/ 	.short	(.L_27 - .L_26)
	.align		4
.L_26:
        /*0028*/ 	.word	index@($__internal_1_$__cuda_sm20_sqrt_rn_f32_slowpath)
        /*002c*/ 	.word	0x00000088


	//----- nvinfo : EIATTR_FRAME_SIZE
	.align		4
.L_27:
        /*0030*/ 	.byte	0x04, 0x11
        /*0032*/ 	.short	(.L_29 - .L_28)
	.align		4
.L_28:
        /*0034*/ 	.word	index@($__internal_0_$__cuda_sm20_div_s64)
        /*0038*/ 	.word	0x00000088


	//----- nvinfo : EIATTR_FRAME_SIZE
	.align		4
.L_29:
        /*003c*/ 	.byte	0x04, 0x11
        /*003e*/ 	.short	(.L_31 - .L_30)
	.align		4
.L_30:
        /*0040*/ 	.word	index@(_ZN7cutlass9reference6device6kernel13TensorForEachINS1_6detail28TensorFillRandomGaussianFuncINS_6half_tENS_6layout11ColumnMajorEEELi2ENS9_6ParamsEEEvNS_5CoordIXT0_EilEET1_)
        /*0044*/ 	.word	0x00000088


	//----- nvinfo : EIATTR_MIN_STACK_SIZE
	.align		4
.L_31:
        /*0048*/ 	.byte	0x04, 0x12
        /*004a*/ 	.short	(.L_33 - .L_32)
	.align		4
.L_32:
        /*004c*/ 	.word	index@(_ZN7cutlass6KernelINS_4gemm6kernel4GemmINS1_11threadblock12MmaPipelinedINS1_9GemmShapeILi128ELi128ELi8EEENS_9transform11threadblock22PredicatedTileIteratorINS_11MatrixShapeILi128ELi8EEENS_6half_tENS_6layout8RowMajorELi1ENS8_30PitchLinearStripminedThreadMapINS_16PitchLinearShapeILi8ELi128EEELi256ELi1EEELi1ELb0ENSE_9NoPermuteEEENS9_19RegularTileIteratorISC_SD_NSE_11ColumnMajorELi1ENS8_33TransposePitchLinearThreadMapSimtISJ_EELi2EEENSA_INSB_ILi8ELi128EEESD_SF_Li0ENSG_INSH_ILi128ELi8EEELi256ELi1EEELi1ELb0ESK_EENSM_ISR_SD_SF_Li0EST_Li2EEESD_SF_NS4_9MmaPolicyINS1_4warp7MmaSimtINS6_ILi32ELi64ELi8EEESD_SN_SD_SF_SD_SF_NSX_13MmaSimtPolicyINSB_ILi4ELi8EEENSE_19RowMajorInterleavedILi2EEENS6_ILi8ELi8ELi1EEEEELi1ELNS_16ComplexTransformE0ELS16_0EbEENSB_ILi8ELi0EEENSB_ILi0ELi0EEELi1EEENS_21NumericArrayConverterISD_SD_Li4ELNS_15FloatRoundStyleE2ENS8_6thread14UnaryTransform8IdentityEEES1G_bEENS_8epilogue11threadblock8EpilogueIS7_S17_Li1ENS1J_22PredicatedTileIteratorINS1J_26OutputTileOptimalThreadMapINS1J_15OutputTileShapeILi128ELi1ELi4ELi4ELi1EEENS1N_ILi1ELi8ELi1ELi1ELi8EEELi256ELi1ELi16EEESD_Lb0ESK_Lb0EEENS1I_4warp20FragmentIteratorSimtISZ_NS1_6thread3MmaIS14_SD_SN_SD_SF_SD_SF_NS_4arch13OpMultiplyAddEbEESF_S15_EENS1S_16TileIteratorSimtISZ_S1Y_SD_SF_S15_EENS1J_18SharedLoadIteratorINS1Q_18CompactedThreadMapESD_Li2EEENS1I_6thread17LinearCombinationISD_Li1ESD_SD_LNS25_9ScaleType4KindE0ELS1C_2ESD_EENSB_ILi0ELi33EEELi1ELi1EEENS4_30GemmIdentityThreadblockSwizzleILi1EEELb0EEEEEvNT_6ParamsE)
        /*0050*/ 	.word	0x00000000


	//----- nvinfo : EIATTR_MIN_STACK_SIZE
	.align		4
.L_33:
        /*0054*/ 	.byte	0x04, 0x12
        /*0056*/ 	.short	(.L_35 - .L_34)
	.align		4
.L_34:
        /*0058*/ 	.word	index@(_ZN7cutlass9reference6device6kernel13TensorForEachINS1_6detail28TensorFillRandomGaussianFuncINS_6half_tENS_6layout11ColumnMajorEEELi2ENS9_6ParamsEEEvNS_5CoordIXT0_EilEET1_)
        /*005c*/ 	.word	0x00000088
.L_35:


//--------------------- .nv.compat                --------------------------
	.section	.nv.compat,"",@"SHT_CUDA_COMPAT_INFO"
	.align	4
        /*0000*/ 	.byte	0x02, 0x09, 0x01, 0x00, 0x02, 0x02, 0x01, 0x00, 0x02, 0x05, 0x05, 0x00, 0x03, 0x07, 0x01, 0x01
        /*0010*/ 	.byte	0x02, 0x03, 0x00, 0x00, 0x02, 0x06, 0x01, 0x00, 0x04, 0x0b, 0x08, 0x00, 0x00, 0x00, 0x00, 0x00
        /*0020*/ 	.byte	0x00, 0x00, 0x00, 0x00


//--------------------- .nv.info._ZN7cutlass9reference6device6kernel13TensorForEachINS1_6detail28TensorFillRandomGaussianFuncINS_6half_tENS_6layout11ColumnMajorEEELi2ENS9_6ParamsEEEvNS_5CoordIXT0_EilEET1_ --------------------------
	.section	.nv.info._ZN7cutlass9reference6device6kernel13TensorForEachINS1_6detail28TensorFillRandomGaussianFuncINS_6half_tENS_6layout11ColumnMajorEEELi2ENS9_6ParamsEEEvNS_5CoordIXT0_EilEET1_,"",@"SHT_CUDA_INFO"
	.sectionflags	@""
	.align	4


	//----- nvinfo : EIATTR_CUDA_API_VERSION
	.align		4
        /*0000*/ 	.byte	0x04, 0x37
        /*0002*/ 	.short	(.L_37 - .L_36)
.L_36:
        /*0004*/ 	.word	0x00000082


	//----- nvinfo : EIATTR_KPARAM_INFO
	.align		4
.L_37:
        /*0008*/ 	.byte	0x04, 0x17
        /*000a*/ 	.short	(.L_39 - .L_38)
.L_38:
        /*000c*/ 	.word	0x00000000
        /*0010*/ 	.short	0x0001
        /*0012*/ 	.short	0x0008
        /*0014*/ 	.byte	0x00, 0xf0, 0xe1, 0x00


	//----- nvinfo : EIATTR_KPARAM_INFO
	.align		4
.L_39:
        /*0018*/ 	.byte	0x04, 0x17
        /*001a*/ 	.short	(.L_41 - .L_40)
.L_40:
        /*001c*/ 	.word	0x00000000
        /*0020*/ 	.short	0x0000
        /*0022*/ 	.short	0x0000
        /*0024*/ 	.byte	0x00, 0xf0, 0x21, 0x00


	//----- nvinfo : EIATTR_SPARSE_MMA_MASK
	.align		4
.L_41:
        /*0028*/ 	.byte	0x03, 0x50
        /*002a*/ 	.short	0x0000


	//----- nvinfo : EIATTR_MAXREG_COUNT
	.align		4
        /*002c*/ 	.byte	0x03, 0x1b
        /*002e*/ 	.short	0x00ff


	//----- nvinfo : EIATTR_MERCURY_ISA_VERSION
	.align		4
        /*0030*/ 	.byte	0x03, 0x5f
        /*0032*/ 	.short	0x0101


	//----- nvinfo : EIATTR_EXIT_INSTR_OFFSETS
	.align		4
        /*0034*/ 	.byte	0x04, 0x1c
        /*0036*/ 	.short	(.L_43 - .L_42)


	//   ....[0]....
.L_42:
        /*0038*/ 	.word	0x00001320


	//   ....[1]....
        /*003c*/ 	.word	0x000020e0


	//----- nvinfo : EIATTR_CRS_STACK_SIZE
	.align		4
.L_43:
        /*0040*/ 	.byte	0x04, 0x1e
        /*0042*/ 	.short	(.L_45 - .L_44)
.L_44:
        /*0044*/ 	.word	0x00000000


	//----- nvinfo : EIATTR_CBANK_PARAM_SIZE
	.align		4
.L_45:
        /*0048*/ 	.byte	0x03, 0x19
        /*004a*/ 	.short	0x0040


	//----- nvinfo : EIATTR_PARAM_CBANK
	.align		4
        /*004c*/ 	.byte	0x04, 0x0a
        /*004e*/ 	.short	(.L_47 - .L_46)
	.align		4
.L_46:
        /*0050*/ 	.word	index@(.nv.constant0._ZN7cutlass9reference6device6kernel13TensorForEachINS1_6detail28TensorFillRandomGaussianFuncINS_6half_tENS_6layout11ColumnMajorEEELi2ENS9_6ParamsEEEvNS_5CoordIXT0_EilEET1_)
        /*0054*/ 	.short	0x0210
        /*0056*/ 	.short	0x0040


	//----- nvinfo : EIATTR_SW_WAR
	.align		4
.L_47:
        /*0058*/ 	.byte	0x04, 0x36
        /*005a*/ 	.short	(.L_49 - .L_48)
.L_48:
        /*005c*/ 	.word	0x00000008
.L_49:


//--------------------- .nv.info._ZN7cutlass6KernelINS_4gemm6kernel4GemmINS1_11threadblock12MmaPipelinedINS1_9GemmShapeILi128ELi128ELi8EEENS_9transform11threadblock22PredicatedTileIteratorINS_11MatrixShapeILi128ELi8EEENS_6half_tENS_6layout8RowMajorELi1ENS8_30PitchLinearStripminedThreadMapINS_16PitchLinearShapeILi8ELi128EEELi256ELi1EEELi1ELb0ENSE_9NoPermuteEEENS9_19RegularTileIteratorISC_SD_NSE_11ColumnMajorELi1ENS8_33TransposePitchLinearThreadMapSimtISJ_EELi2EEENSA_INSB_ILi8ELi128EEESD_SF_Li0ENSG_INSH_ILi128ELi8EEELi256ELi1EEELi1ELb0ESK_EENSM_ISR_SD_SF_Li0EST_Li2EEESD_SF_NS4_9MmaPolicyINS1_4warp7MmaSimtINS6_ILi32ELi64ELi8EEESD_SN_SD_SF_SD_SF_NSX_13MmaSimtPolicyINSB_ILi4ELi8EEENSE_19RowMajorInterleavedILi2EEENS6_ILi8ELi8ELi1EEEEELi1ELNS_16ComplexTransformE0ELS16_0EbEENSB_ILi8ELi0EEENSB_ILi0ELi0EEELi1EEENS_21NumericArrayConverterISD_SD_Li4ELNS_15FloatRoundStyleE2ENS8_6thread14UnaryTransform8IdentityEEES1G_bEENS_8epilogue11threadblock8EpilogueIS7_S17_Li1ENS1J_22PredicatedTileIteratorINS1J_26OutputTileOptimalThreadMapINS1J_15OutputTileShapeILi128ELi1ELi4ELi4ELi1EEENS1N_ILi1ELi8ELi1ELi1ELi8EEELi256ELi1ELi16EEESD_Lb0ESK_Lb0EEENS1I_4warp20FragmentIteratorSimtISZ_NS1_6thread3MmaIS14_SD_SN_SD_SF_SD_SF_NS_4arch13OpMultiplyAddEbEESF_S15_EENS1S_16TileIteratorSimtISZ_S1Y_SD_SF_S15_EENS1J_18SharedLoadIteratorINS1Q_18CompactedThreadMapESD_Li2EEENS1I_6thread17LinearCombinationISD_Li1ESD_SD_LNS25_9ScaleType4KindE0ELS1C_2ESD_EENSB_ILi0ELi33EEELi1ELi1EEENS4_30GemmIdentityThreadblockSwizzleILi1EEELb0EEEEEvNT_6ParamsE --------------------------
	.section	.nv.info._ZN7cutlass6KernelINS_4gemm6kernel4GemmINS1_11threadblock12MmaPipelinedINS1_9GemmShapeILi128ELi128ELi8EEENS_9transform11threadblock22PredicatedTileIteratorINS_11MatrixShapeILi128ELi8EEENS_6half_tENS_6layout8RowMajorELi1ENS8_30PitchLinearStripminedThreadMapINS_16PitchLinearShapeILi8ELi128EEELi256ELi1EEELi1ELb0ENSE_9NoPermuteEEENS9_19RegularTileIteratorISC_SD_NSE_11ColumnMajorELi1ENS8_33TransposePitchLinearThreadMapSimtISJ_EELi2EEENSA_INSB_ILi8ELi128EEESD_SF_Li0ENSG_INSH_ILi128ELi8EEELi256ELi1EEELi1ELb0ESK_EENSM_ISR_SD_SF_Li0EST_Li2EEESD_SF_NS4_9MmaPolicyINS1_4warp7MmaSimtINS6_ILi32ELi64ELi8EEESD_SN_SD_SF_SD_SF_NSX_13MmaSimtPolicyINSB_ILi4ELi8EEENSE_19RowMajorInterleavedILi2EEENS6_ILi8ELi8ELi1EEEEELi1ELNS_16ComplexTransformE0ELS16_0EbEENSB_ILi8ELi0EEENSB_ILi0ELi0EEELi1EEENS_21NumericArrayConverterISD_SD_Li4ELNS_15FloatRoundStyleE2ENS8_6thread14UnaryTransform8IdentityEEES1G_bEENS_8epilogue11threadblock8EpilogueIS7_S17_Li1ENS1J_22PredicatedTileIteratorINS1J_26OutputTileOptimalThreadMapINS1J_15OutputTileShapeILi128ELi1ELi4ELi4ELi1EEENS1N_ILi1ELi8ELi1ELi1ELi8EEELi256ELi1ELi16EEESD_Lb0ESK_Lb0EEENS1I_4warp20FragmentIteratorSimtISZ_NS1_6thread3MmaIS14_SD_SN_SD_SF_SD_SF_NS_4arch13OpMultiplyAddEbEESF_S15_EENS1S_16TileIteratorSimtISZ_S1Y_SD_SF_S15_EENS1J_18SharedLoadIteratorINS1Q_18CompactedThreadMapESD_Li2EEENS1I_6thread17LinearCombinationISD_Li1ESD_SD_LNS25_9ScaleType4KindE0ELS1C_2ESD_EENSB_ILi0ELi33EEELi1ELi1EEENS4_30GemmIdentityThreadblockSwizzleILi1EEELb0EEEEEvNT_6ParamsE,"",@"SHT_CUDA_INFO"
	.sectionflags	@""
	.align	4


	//----- nvinfo : EIATTR_CUDA_API_VERSION
	.align		4
        /*0000*/ 	.byte	0x04, 0x37
        /*0002*/ 	.short	(.L_51 - .L_50)
.L_50:
        /*0004*/ 	.word	0x00000082


	//----- nvinfo : EIATTR_KPARAM_INFO
	.align		4
.L_51:
        /*0008*/ 	.byte	0x04, 0x17
        /*000a*/ 	.short	(.L_53 - .L_52)
.L_52:
        /*000c*/ 	.word	0x00000000
        /*0010*/ 	.short	0x0000
        /*0012*/ 	.short	0x0000
        /*0014*/ 	.byte	0x00, 0xf0, 0xc1, 0x05


	//----- nvinfo : EIATTR_SPARSE_MMA_MASK
	.align		4
.L_53:
        /*0018*/ 	.byte	0x03, 0x50
        /*001a*/ 	.short	0x0000


	//----- nvinfo : EIATTR_MAXREG_COUNT
	.align		4
        /*001c*/ 	.byte	0x03, 0x1b
        /*001e*/ 	.short	0x00ff


	//----- nvinfo : EIATTR_NUM_BARRIERS
	.align		4
        /*0020*/ 	.byte	0x02, 0x4c
        /*0022*/ 	.byte	0x01
	.zero		1


	//----- nvinfo : EIATTR_MERCURY_ISA_VERSION
	.align		4
        /*0024*/ 	.byte	0x03, 0x5f
        /*0026*/ 	.short	0x0101


	//----- nvinfo : EIATTR_COOP_GROUP_MASK_REGIDS
	.align		4
        /*0028*/ 	.byte	0x04, 0x29
        /*002a*/ 	.short	(.L_55 - .L_54)


	//   ....[0]....
.L_54:
        /*002c*/ 	.word	0xffffffff


	//----- nvinfo : EIATTR_COOP_GROUP_INSTR_OFFSETS
	.align		4
.L_55:
        /*0030*/ 	.byte	0x04, 0x28
        /*0032*/ 	.short	(.L_57 - .L_56)


	//   ....[0]....
.L_56:
        /*0034*/ 	.word	0x000007d0


	//----- nvinfo : EIATTR_EXIT_INSTR_OFFSETS
	.align		4
.L_57:
        /*0038*/ 	.byte	0x04, 0x1c
        /*003a*/ 	.short	(.L_59 - .L_58)


	//   ....[0]....
.L_58:
        /*003c*/ 	.word	0x000000f0


	//   ....[1]....
        /*0040*/ 	.word	0x00006c30


	//   ....[2]....
        /*0044*/ 	.word	0x00006c60


	//   ....[3]....
        /*0048*/ 	.word	0x00008d40


	//   ....[4]....
        /*004c*/ 	.word	0x00008d70


	//----- nvinfo : EIATTR_CBANK_PARAM_SIZE
	.align		4
.L_59:
        /*0050*/ 	.byte	0x03, 0x19
        /*0052*/ 	.short	0x0170


	//----- nvinfo : EIATTR_PARAM_CBANK
	.align		4
        /*0054*/ 	.byte	0x04, 0x0a
        /*0056*/ 	.short	(.L_61 - .L_60)
	.align		4
.L_60:
        /*0058*/ 	.word	index@(.nv.constant0._ZN7cutlass6KernelINS_4gemm6kernel4GemmINS1_11threadblock12MmaPipelinedINS1_9GemmShapeILi128ELi128ELi8EEENS_9transform11threadblock22PredicatedTileIteratorINS_11MatrixShapeILi128ELi8EEENS_6half_tENS_6layout8RowMajorELi1ENS8_30PitchLinearStripminedThreadMapINS_16PitchLinearShapeILi8ELi128EEELi256ELi1EEELi1ELb0ENSE_9NoPermuteEEENS9_19RegularTileIteratorISC_SD_NSE_11ColumnMajorELi1ENS8_33TransposePitchLinearThreadMapSimtISJ_EELi2EEENSA_INSB_ILi8ELi128EEESD_SF_Li0ENSG_INSH_ILi128ELi8EEELi256ELi1EEELi1ELb0ESK_EENSM_ISR_SD_SF_Li0EST_Li2EEESD_SF_NS4_9MmaPolicyINS1_4warp7MmaSimtINS6_ILi32ELi64ELi8EEESD_SN_SD_SF_SD_SF_NSX_13MmaSimtPolicyINSB_ILi4ELi8EEENSE_19RowMajorInterleavedILi2EEENS6_ILi8ELi8ELi1EEEEELi1ELNS_16ComplexTransformE0ELS16_0EbEENSB_ILi8ELi0EEENSB_ILi0ELi0EEELi1EEENS_21NumericArrayConverterISD_SD_Li4ELNS_15FloatRoundStyleE2ENS8_6thread14UnaryTransform8IdentityEEES1G_bEENS_8epilogue11threadblock8EpilogueIS7_S17_Li1ENS1J_22PredicatedTileIteratorINS1J_26OutputTileOptimalThreadMapINS1J_15OutputTileShapeILi128ELi1ELi4ELi4ELi1EEENS1N_ILi1ELi8ELi1ELi1ELi8EEELi256ELi1ELi16EEESD_Lb0ESK_Lb0EEENS1I_4warp20FragmentIteratorSimtISZ_NS1_6thread3MmaIS14_SD_SN_SD_SF_SD_SF_NS_4arch13OpMultiplyAddEbEESF_S15_EENS1S_16TileIteratorSimtISZ_S1Y_SD_SF_S15_EENS1J_18SharedLoadIteratorINS1Q_18CompactedThreadMapESD_Li2EEENS1I_6thread17LinearCombinationISD_Li1ESD_SD_LNS25_9ScaleType4KindE0ELS1C_2ESD_EENSB_ILi0ELi33EEELi1ELi1EEENS4_30GemmIdentityThreadblockSwizzleILi1EEELb0EEEEEvNT_6ParamsE)
        /*005c*/ 	.short	0x0210
        /*005e*/ 	.short	0x0170


	//----- nvinfo : EIATTR_SW_WAR
	.align		4
.L_61:
        /*0060*/ 	.byte	0x04, 0x36
        /*0062*/ 	.short	(.L_63 - .L_62)
.L_62:
        /*0064*/ 	.word	0x00000008
.L_63:


//--------------------- .nv.callgraph             --------------------------
	.section	.nv.callgraph,"",@"SHT_CUDA_CALLGRAPH"
	.align	4
	.sectionentsize	8
	.align		4
        /*0000*/ 	.word	0x00000000
	.align		4
        /*0004*/ 	.word	0xffffffff
	.align		4
        /*0008*/ 	.word	0x00000000
	.align		4
        /*000c*/ 	.word	0xfffffffe
	.align		4
        /*0010*/ 	.word	0x00000000
	.align		4
        /*0014*/ 	.word	0xfffffffd
	.align		4
        /*0018*/ 	.word	0x00000000
	.align		4
        /*001c*/ 	.word	0xfffffffc


//--------------------- .nv.constant4             --------------------------
	.section	.nv.constant4,"a",@progbits
	.align	8
	.align		8
.nv.constant4:
        /*0000*/ 	.dword	precalc_xorwow_matrix
	.align		8
        /*0008*/ 	.dword	precalc_xorwow_offset_matrix
	.align		8
        /*0010*/ 	.dword	mrg32k3aM1
	.align		8
        /*0018*/ 	.dword	mrg32k3aM2
	.align		8
        /*0020*/ 	.dword	mrg32k3aM1SubSeq
	.align		8
        /*0028*/ 	.dword	mrg32k3aM2SubSeq
	.align		8
        /*0030*/ 	.dword	mrg32k3aM1Seq
	.align		8
        /*0038*/ 	.dword	mrg32k3aM2Seq
	.align		8
        /*0040*/ 	.dword	_ZN34_INTERNAL_d24a90ef_4_k_cu_0fa7b78f4cuda3std3__45__cpo5beginE
	.align		8
        /*0048*/ 	.dword	_ZN34_INTERNAL_d24a90ef_4_k_cu_0fa7b78f4cuda3std3__45__cpo3endE
	.align		8
        /*0050*/ 	.dword	_ZN34_INTERNAL_d24a90ef_4_k_cu_0fa7b78f4cuda3std3__45__cpo6cbeginE
	.align		8
        /*0058*/ 	.dword	_ZN34_INTERNAL_d24a90ef_4_k_cu_0fa7b78f4cuda3std3__45__cpo4cendE
	.align		8
        /*0060*/ 	.dword	_ZN34_INTERNAL_d24a90ef_4_k_cu_0fa7b78f4cuda3std3__436_GLOBAL__N__d24a90ef_4_k_cu_0fa7b78f6ignoreE
	.align		8
        /*0068*/ 	.dword	_ZN34_INTERNAL_d24a90ef_4_k_cu_0fa7b78f4cuda3std3__419piecewise_constructE
	.align		8
        /*0070*/ 	.dword	_ZN34_INTERNAL_d24a90ef_4_k_cu_0fa7b78f4cuda3std3__48in_placeE
	.align		8
        /*0078*/ 	.dword	_ZN34_INTERNAL_d24a90ef_4_k_cu_0fa7b78f4cuda3std6ranges3__45__cpo4swapE
	.align		8
        /*0080*/ 	.dword	_ZN34_INTERNAL_d24a90ef_4_k_cu_0fa7b78f4cuda3std6ranges3__45__cpo9iter_moveE
	.align		8
        /*0088*/ 	.dword	_ZN34_INTERNAL_d24a90ef_4_k_cu_0fa7b78f4cute7productE
	.align		8
        /*0090*/ 	.dword	_ZN34_INTERNAL_d24a90ef_4_k_cu_0fa7b78f4cute1_E


//--------------------- .nv.constant3             --------------------------
	.section	.nv.constant3,"a",@progbits
	.align	8
.nv.constant3:
	.type		__cr_lgamma_table,@object
	.size		__cr_lgamma_table,(.L_8 - __cr_lgamma_table)
__cr_lgamma_table:
        /*0000*/ 	.byte	0x00, 0x00, 0x00, 0x00, 0x00, 0x00, 0x00, 0x00, 0x00, 0x00, 0x00, 0x00, 0x00, 0x00, 0x00, 0x00
        /*0010*/ 	.byte	0xef, 0x39, 0xfa, 0xfe, 0x42, 0x2e, 0xe6, 0x3f, 0x02, 0x20, 0x2a, 0xfa, 0x0b, 0xab, 0xfc, 0x3f
        /*0020*/ 	.byte	0xf9, 0x2c, 0x92, 0x7c, 0xa7, 0x6c, 0x09, 0x40, 0xc9, 0x79, 0x44, 0x3c, 0x64, 0x26, 0x13, 0x40
        /*0030*/ 	.byte	0xca, 0x01, 0xcf, 0x3a, 0x27, 0x51, 0x1a, 0x40, 0x30, 0xcc, 0x2d, 0xf3, 0xe1, 0x0c, 0x21, 0x40
        /*0040*/ 	.byte	0x0d, 0xb7, 0xfc, 0x82, 0x8e, 0x35, 0x25, 0x40
.L_8:


//--------------------- .text._ZN7cutlass9reference6device6kernel13TensorForEachINS1_6detail28TensorFillRandomGaussianFuncINS_6half_tENS_6layout11ColumnMajorEEELi2ENS9_6ParamsEEEvNS_5CoordIXT0_EilEET1_ --------------------------
	.section	.text._ZN7cutlass9reference6device6kernel13TensorForEachINS1_6detail28TensorFillRandomGaussianFuncINS_6half_tENS_6layout11ColumnMajorEEELi2ENS9_6ParamsEEEvNS_5CoordIXT0_EilEET1_,"ax",@progbits
	.align	128
        .global         _ZN7cutlass9reference6device6kernel13TensorForEachINS1_6detail28TensorFillRandomGaussianFuncINS_6half_tENS_6layout11ColumnMajorEEELi2ENS9_6ParamsEEEvNS_5CoordIXT0_EilEET1_
        .type           _ZN7cutlass9reference6device6kernel13TensorForEachINS1_6detail28TensorFillRandomGaussianFuncINS_6half_tENS_6layout11ColumnMajorEEELi2ENS9_6ParamsEEEvNS_5CoordIXT0_EilEET1_,@function
        .size           _ZN7cutlass9reference6device6kernel13TensorForEachINS1_6detail28TensorFillRandomGaussianFuncINS_6half_tENS_6layout11ColumnMajorEEELi2ENS9_6ParamsEEEvNS_5CoordIXT0_EilEET1_,(.L_x_36 - _ZN7cutlass9reference6device6kernel13TensorForEachINS1_6detail28TensorFillRandomGaussianFuncINS_6half_tENS_6layout11ColumnMajorEEELi2ENS9_6ParamsEEEvNS_5CoordIXT0_EilEET1_)
        .other          _ZN7cutlass9reference6device6kernel13TensorForEachINS1_6detail28TensorFillRandomGaussianFuncINS_6half_tENS_6layout11ColumnMajorEEELi2ENS9_6ParamsEEEvNS_5CoordIXT0_EilEET1_,@"STO_CUDA_ENTRY STV_DEFAULT"
_ZN7cutlass9reference6device6kernel13TensorForEachINS1_6detail28TensorFillRandomGaussianFuncINS_6half_tENS_6layout11ColumnMajorEEELi2ENS9_6ParamsEEEvNS_5CoordIXT0_EilEET1_:
.text._ZN7cutlass9reference6device6kernel13TensorForEachINS1_6detail28TensorFillRandomGaussianFuncINS_6half_tENS_6layout11ColumnMajorEEELi2ENS9_6ParamsEEEvNS_5CoordIXT0_EilEET1_:
[----:B------:R-:W0:Y:S08]  /*0000*/  LDC R1, c[0x0][0x28] ;  /* 0x00000a00ff017b82 */ /* 0x000e300000000800 */
[----:B------:R-:W1:Y:S01]  /*0010*/  LDC.64 R4, c[0x0][0x230] ;  /* 0x00008c00ff047b82 */ /* 0x000e620000000a00 */
[----:B------:R-:W2:Y:S01]  /*0020*/  S2R R13, SR_CTAID.X ;  /* 0x00000000000d7919 */ /* 0x000ea20000002500 */
[----:B0-----:R-:W-:Y:S01]  /*0030*/  VIADD R1, R1, 0xffffff78 ;  /* 0xffffff7801017836 */ /* 0x001fe20000000000 */
[----:B------:R-:W-:Y:S01]  /*0040*/  ULDC UR4, c[0x0][0x0] ;  /* 0x0000000000047ab9 */ /* 0x000fe20000000800 */
[----:B------:R-:W-:Y:S01]  /*0050*/  ULDC.64 UR18, c[0x0][0x208] ;  /* 0x0000820000127ab9 */ /* 0x000fe20000000a00 */
[----:B------:R-:W2:Y:S01]  /*0060*/  S2R R14, SR_TID.X ;  /* 0x00000000000e7919 */ /* 0x000ea20000002100 */
[----:B------:R-:W-:Y:S01]  /*0070*/  BSSY B1, `(.L_x_0) ;  /* 0x0000122000017945 */ /* 0x000fe20003800000 */
[----:B------:R-:W-:Y:S01]  /*0080*/  HFMA2.MMA R12, -RZ, RZ, 0, 0 ;  /* 0x00000000ff0c7435 */ /* 0x000fe200000001ff */
[----:B------:R-:W0:Y:S08]  /*0090*/  LDC.64 R16, c[0x0][0x220] ;  /* 0x00008800ff107b82 */ /* 0x000e300000000a00 */
[----:B------:R-:W3:Y:S08]  /*00a0*/  LDC.64 R20, c[0x0][0x218] ;  /* 0x00008600ff147b82 */ /* 0x000ef00000000a00 */
[----:B------:R-:W4:Y:S01]  /*00b0*/  LDC.64 R10, c[0x0][0x228] ;  /* 0x00008a00ff0a7b82 */ /* 0x000f220000000a00 */
[----:B-1----:R-:W-:-:S02]  /*00c0*/  LOP3.LUT R4, R4, 0xaad26b49, RZ, 0x3c, !PT ;  /* 0xaad26b4904047812 */ /* 0x002fc400078e3cff */
[----:B------:R-:W-:-:S03]  /*00d0*/  LOP3.LUT R5, R5, 0xf7dcefdd, RZ, 0x3c, !PT ;  /* 0xf7dcefdd05057812 */ /* 0x000fc600078e3cff */
[----:B------:R-:W-:Y:S02]  /*00e0*/  IMAD R23, R4, 0x4182bed5, RZ ;  /* 0x4182bed504177824 */ /* 0x000fe400078e02ff */
[----:B------:R-:W1:Y:S01]  /*00f0*/  LDC.64 R18, c[0x0][0x230] ;  /* 0x00008c00ff127b82 */ /* 0x000e620000000a00 */
[----:B------:R-:W-:Y:S01]  /*0100*/  IMAD R22, R5, -0x658354e5, RZ ;  /* 0x9a7cab1b05167824 */ /* 0x000fe200078e02ff */
[----:B0-----:R0:W-:Y:S01]  /*0110*/  STL.64 [R1+0x8], R16 ;  /* 0x0000081001007387 */ /* 0x0011e20000100a00 */
[----:B------:R-:W-:Y:S02]  /*0120*/  LOP3.LUT R24, R23, 0x159a55e5, RZ, 0x3c, !PT ;  /* 0x159a55e517187812 */ /* 0x000fe400078e3cff */
[----:B------:R-:W-:Y:S02]  /*0130*/  VIADD R25, R22, 0x1f123bb5 ;  /* 0x1f123bb516197836 */ /* 0x000fe40000000000 */
[----:B--2---:R-:W-:Y:S01]  /*0140*/  IMAD R14, R13, UR4, R14 ;  /* 0x000000040d0e7c24 */ /* 0x004fe2000f8e020e */
[----:B------:R-:W2:Y:S01]  /*0150*/  LDC.64 R8, c[0x0][0x238] ;  /* 0x00008e00ff087b82 */ /* 0x000ea20000000a00 */
[----:B---3--:R3:W-:Y:S03]  /*0160*/  STL.64 [R1], R20 ;  /* 0x0000001401007387 */ /* 0x0087e60000100a00 */
[----:B------:R-:W-:Y:S01]  /*0170*/  ISETP.NE.AND P0, PT, R14, RZ, PT ;  /* 0x000000ff0e00720c */ /* 0x000fe20003f05270 */
[----:B------:R3:W-:Y:S03]  /*0180*/  STL.64 [R1+0x60], R24 ;  /* 0x0000601801007387 */ /* 0x0007e60000100a00 */
[----:B------:R-:W5:Y:S01]  /*0190*/  LDC.64 R6, c[0x0][0x240] ;  /* 0x00009000ff067b82 */ /* 0x000f620000000a00 */
[----:B----4-:R3:W-:Y:S07]  /*01a0*/  STL.64 [R1+0x10], R10 ;  /* 0x0000100a01007387 */ /* 0x0107ee0000100a00 */
[----:B------:R-:W4:Y:S01]  /*01b0*/  LDC.64 R2, c[0x0][0x248] ;  /* 0x00009200ff027b82 */ /* 0x000f220000000a00 */
[----:B-1----:R3:W-:Y:S01]  /*01c0*/  STL.64 [R1+0x18], R18 ;  /* 0x0000181201007387 */ /* 0x0027e20000100a00 */
[----:B0-----:R-:W-:-:S03]  /*01d0*/  IADD3 R16, R23, 0x64f0c9, R22 ;  /* 0x0064f0c917107810 */ /* 0x001fc60007ffe016 */
[----:B------:R3:W-:Y:S01]  /*01e0*/  STL.64 [R1+0x38], R18 ;  /* 0x0000381201007387 */ /* 0x0007e20000100a00 */
[C---:B------:R-:W-:Y:S01]  /*01f0*/  IADD3 R17, R23.reuse, 0x75bcd15, RZ ;  /* 0x075bcd1517117810 */ /* 0x040fe20007ffe0ff */
[----:B------:R-:W-:Y:S01]  /*0200*/  VIADD R23, R23, 0x583f19 ;  /* 0x00583f1917177836 */ /* 0x000fe20000000000 */
[----:B------:R-:W-:Y:S01]  /*0210*/  LOP3.LUT R22, R22, 0x5491333, RZ, 0x3c, !PT ;  /* 0x0549133316167812 */ /* 0x000fe200078e3cff */
[----:B--2---:R3:W-:Y:S04]  /*0220*/  STL.64 [R1+0x20], R8 ;  /* 0x0000200801007387 */ /* 0x0047e80000100a00 */
[----:B------:R3:W-:Y:S04]  /*0230*/  STL.64 [R1+0x40], R8 ;  /* 0x0000400801007387 */ /* 0x0007e80000100a00 */
[----:B-----5:R3:W-:Y:S04]  /*0240*/  STL.64 [R1+0x28], R6 ;  /* 0x0000280601007387 */ /* 0x0207e80000100a00 */
[----:B------:R3:W-:Y:S04]  /*0250*/  STL.64 [R1+0x48], R6 ;  /* 0x0000480601007387 */ /* 0x0007e80000100a00 */
[----:B----4-:R3:W-:Y:S04]  /*0260*/  STL.64 [R1+0x30], R2 ;  /* 0x0000300201007387 */ /* 0x0107e80000100a00 */
[----:B------:R3:W-:Y:S04]  /*0270*/  STL.64 [R1+0x50], R2 ;  /* 0x0000500201007387 */ /* 0x0007e80000100a00 */
[----:B------:R3:W-:Y:S04]  /*0280*/  STL.64 [R1+0x58], R16 ;  /* 0x0000581001007387 */ /* 0x0007e80000100a00 */
[----:B------:R3:W-:Y:S01]  /*0290*/  STL.64 [R1+0x68], R22 ;  /* 0x0000681601007387 */ /* 0x0007e20000100a00 */
[----:B------:R-:W-:Y:S05]  /*02a0*/  @!P0 BRA `(.L_x_1) ;  /* 0x0000000c00f88947 */ /* 0x000fea0003800000 */
[----:B------:R-:W-:Y:S02]  /*02b0*/  MOV R13, RZ ;  /* 0x000000ff000d7202 */ /* 0x000fe40000000f00 */
[----:B------:R-:W-:Y:S02]  /*02c0*/  MOV R5, R14 ;  /* 0x0000000e00057202 */ /* 0x000fe40000000f00 */
[----:B---3--:R-:W-:-:S07]  /*02d0*/  MOV R2, R12 ;  /* 0x0000000c00027202 */ /* 0x008fce0000000f00 */
.L_x_7:
[----:B------:R-:W-:Y:S01]  /*02e0*/  LOP3.LUT P0, RZ, R5, 0x3, RZ, 0xc0, !PT ;  /* 0x0000000305ff7812 */ /* 0x000fe2000780c0ff */
[----:B------:R-:W-:-:S12]  /*02f0*/  BSSY B0, `(.L_x_2) ;  /* 0x00000f2000007945 */ /* 0x000fd80003800000 */
[----:B0-----:R-:W-:Y:S05]  /*0300*/  @!P0 BRA `(.L_x_3) ;  /* 0x0000000c00c08947 */ /* 0x001fea0003800000 */
[----:B------:R-:W-:Y:S02]  /*0310*/  MOV R11, RZ ;  /* 0x000000ff000b7202 */ /* 0x000fe40000000f00 */
.L_x_6:
[----:B------:R-:W-:Y:S01]  /*0320*/  IMAD.MOV.U32 R18, RZ, RZ, RZ ;  /* 0x000000ffff127224 */ /* 0x000fe200078e00ff */
[----:B0-----:R-:W-:Y:S01]  /*0330*/  CS2R R24, SRZ ;  /* 0x0000000000187805 */ /* 0x001fe2000001ff00 */
[----:B------:R-:W-:Y:S01]  /*0340*/  IMAD.MOV.U32 R17, RZ, RZ, RZ ;  /* 0x000000ffff117224 */ /* 0x000fe200078e00ff */
[----:B------:R-:W-:-:S07]  /*0350*/  CS2R R22, SRZ ;  /* 0x0000000000167805 */ /* 0x000fce000001ff00 */
.L_x_5:
[----:B------:R-:W-:Y:S01]  /*0360*/  LEA R0, R18, R1, 0x2 ;  /* 0x0000000112007211 */ /* 0x000fe200078e10ff */
[----:B------:R-:W0:Y:S05]  /*0370*/  LDC.64 R26, c[0x4][RZ] ;  /* 0x01000000ff1a7b82 */ /* 0x000e2a0000000a00 */
[----:B------:R-:W5:Y:S01]  /*0380*/  LDL R0, [R0+0x5c] ;  /* 0x00005c0000007983 */ /* 0x000f620000100800 */
[----:B------:R-:W-:Y:S01]  /*0390*/  SHF.R.S32.HI R3, RZ, 0x1f, R13 ;  /* 0x0000001fff037819 */ /* 0x000fe2000001140d */
[----:B------:R-:W-:-:S04]  /*03a0*/  HFMA2.MMA R9, -RZ, RZ, 0, 0 ;  /* 0x00000000ff097435 */ /* 0x000fc800000001ff */
[----:B------:R-:W-:Y:S02]  /*03b0*/  IMAD R3, R3, 0xc80, RZ ;  /* 0x00000c8003037824 */ /* 0x000fe400078e02ff */
[----:B0-----:R-:W-:-:S05]  /*03c0*/  IMAD.WIDE.U32 R26, R13, 0xc80, R26 ;  /* 0x00000c800d1a7825 */ /* 0x001fca00078e001a */
[----:B------:R-:W-:-:S07]  /*03d0*/  IADD3 R3, R27, R3, RZ ;  /* 0x000000031b037210 */ /* 0x000fce0007ffe0ff */
.L_x_4:
[----:B------:R-:W-:Y:S02]  /*03e0*/  IMAD.MOV.U32 R4, RZ, RZ, 0x1 ;  /* 0x00000001ff047424 */ /* 0x000fe400078e00ff */
[----:B------:R-:W-:-:S03]  /*03f0*/  IMAD.MOV.U32 R6, RZ, RZ, R26 ;  /* 0x000000ffff067224 */ /* 0x000fc600078e001a */
[----:B------:R-:W-:Y:S01]  /*0400*/  SHF.L.U32 R7, R4, R9, RZ ;  /* 0x0000000904077219 */ /* 0x000fe200000006ff */
[----:B------:R-:W-:-:S03]  /*0410*/  IMAD R4, R18, 0x20, R9 ;  /* 0x0000002012047824 */ /* 0x000fc600078e0209 */
[----:B-----5:R-:W-:Y:S01]  /*0420*/  LOP3.LUT P0, RZ, R0, R7, RZ, 0xc0, !PT ;  /* 0x0000000700ff7212 */ /* 0x020fe2000780c0ff */
[----:B------:R-:W-:Y:S02]  /*0430*/  IMAD R4, R4, 0x5, RZ ;  /* 0x0000000504047824 */ /* 0x000fe400078e02ff */
[----:B------:R-:W-:Y:S02]  /*0440*/  IMAD.MOV.U32 R7, RZ, RZ, R3 ;  /* 0x000000ffff077224 */ /* 0x000fe400078e0003 */
[----:B------:R-:W-:-:S08]  /*0450*/  IMAD.WIDE R20, R4, 0x4, R6 ;  /* 0x0000000404147825 */ /* 0x000fd000078e0206 */
[----:B------:R-:W2:Y:S04]  /*0460*/  @P0 LDG.E R8, desc[UR18][R20.64] ;  /* 0x0000001214080981 */ /* 0x000ea8000c1e1900 */
[----:B------:R-:W3:Y:S04]  /*0470*/  @P0 LDG.E R4, desc[UR18][R20.64+0x8] ;  /* 0x0000081214040981 */ /* 0x000ee8000c1e1900 */
[----:B------:R-:W4:Y:S01]  /*0480*/  @P0 LDG.E R7, desc[UR18][R20.64+0xc] ;  /* 0x00000c1214070981 */ /* 0x000f22000c1e1900 */
[----:B------:R-:W-:-:S03]  /*0490*/  IMAD.MOV.U32 R6, RZ, RZ, 0x2 ;  /* 0x00000002ff067424 */ /* 0x000fc600078e00ff */
[----:B------:R-:W4:Y:S02]  /*04a0*/  @P0 LDG.E R15, desc[UR18][R20.64+0x4] ;  /* 0x00000412140f0981 */ /* 0x000f24000c1e1900 */
[----:B------:R-:W-:Y:S02]  /*04b0*/  SHF.L.U32 R19, R6, R9, RZ ;  /* 0x0000000906137219 */ /* 0x000fe400000006ff */
[----:B------:R-:W4:Y:S02]  /*04c0*/  @P0 LDG.E R6, desc[UR18][R20.64+0x10] ;  /* 0x0000101214060981 */ /* 0x000f24000c1e1900 */
[----:B------:R-:W-:Y:S02]  /*04d0*/  LOP3.LUT P1, RZ, R0, R19, RZ, 0xc0, !PT ;  /* 0x0000001300ff7212 */ /* 0x000fe4000782c0ff */
[----:B--2---:R-:W-:-:S11]  /*04e0*/  @P0 LOP3.LUT R17, R17, R8, RZ, 0x3c, !PT ;  /* 0x0000000811110212 */ /* 0x004fd600078e3cff */
[----:B------:R-:W2:Y:S01]  /*04f0*/  @P1 LDG.E R8, desc[UR18][R20.64+0x14] ;  /* 0x0000141214081981 */ /* 0x000ea2000c1e1900 */
[----:B---3--:R-:W-:-:S03]  /*0500*/  @P0 LOP3.LUT R25, R25, R4, RZ, 0x3c, !PT ;  /* 0x0000000419190212 */ /* 0x008fc600078e3cff */
[----:B------:R-:W3:Y:S01]  /*0510*/  @P1 LDG.E R4, desc[UR18][R20.64+0x1c] ;  /* 0x00001c1214041981 */ /* 0x000ee2000c1e1900 */
[----:B----4-:R-:W-:-:S03]  /*0520*/  @P0 LOP3.LUT R22, R22, R7, RZ, 0x3c, !PT ;  /* 0x0000000716160212 */ /* 0x010fc600078e3cff */
[----:B------:R-:W4:Y:S01]  /*0530*/  @P1 LDG.E R7, desc[UR18][R20.64+0x20] ;  /* 0x0000201214071981 */ /* 0x000f22000c1e1900 */
[----:B------:R-:W-:Y:S01]  /*0540*/  @P0 LOP3.LUT R23, R23, R6, RZ, 0x3c, !PT ;  /* 0x0000000617170212 */ /* 0x000fe200078e3cff */
[----:B------:R-:W-:-:S05]  /*0550*/  IMAD.MOV.U32 R6, RZ, RZ, 0x4 ;  /* 0x00000004ff067424 */ /* 0x000fca00078e00ff */
[----:B------:R-:W-:Y:S02]  /*0560*/  SHF.L.U32 R19, R6, R9, RZ ;  /* 0x0000000906137219 */ /* 0x000fe400000006ff */
[----:B------:R-:W4:Y:S01]  /*0570*/  @P1 LDG.E R6, desc[UR18][R20.64+0x24] ;  /* 0x0000241214061981 */ /* 0x000f22000c1e1900 */
[----:B------:R-:W-:-:S03]  /*0580*/  @P0 LOP3.LUT R24, R24, R15, RZ, 0x3c, !PT ;  /* 0x0000000f18180212 */ /* 0x000fc600078e3cff */
[----:B------:R-:W4:Y:S01]  /*0590*/  @P1 LDG.E R15, desc[UR18][R20.64+0x18] ;  /* 0x00001812140f1981 */ /* 0x000f22000c1e1900 */
        /* <DEDUP_REMOVED lines=143> */
[----:B------:R-:W-:-:S13]  /*0e90*/  LOP3.LUT P1, RZ, R0, R19, RZ, 0xc0, !PT ;  /* 0x0000001300ff7212 */ /* 0x000fda000782c0ff */
[----:B------:R-:W4:Y:S01]  /*0ea0*/  @P1 LDG.E R19, desc[UR18][R20.64+0x108] ;  /* 0x0001081214131981 */ /* 0x000f22000c1e1900 */
[----:B--2---:R-:W-:-:S03]  /*0eb0*/  @P0 LOP3.LUT R17, R17, R8, RZ, 0x3c, !PT ;  /* 0x0000000811110212 */ /* 0x004fc600078e3cff */
[----:B------:R-:W2:Y:S01]  /*0ec0*/  @P1 LDG.E R8, desc[UR18][R20.64+0x104] ;  /* 0x0001041214081981 */ /* 0x000ea2000c1e1900 */
[----:B---3--:R-:W-:-:S03]  /*0ed0*/  @P0 LOP3.LUT R25, R25, R4, RZ, 0x3c, !PT ;  /* 0x0000000419190212 */ /* 0x008fc600078e3cff */
[----:B------:R-:W3:Y:S01]  /*0ee0*/  @P1 LDG.E R4, desc[UR18][R20.64+0x10c] ;  /* 0x00010c1214041981 */ /* 0x000ee2000c1e1900 */
[----:B----4-:R-:W-:-:S03]  /*0ef0*/  @P0 LOP3.LUT R22, R22, R7, RZ, 0x3c, !PT ;  /* 0x0000000716160212 */ /* 0x010fc600078e3cff */
[----:B------:R-:W4:Y:S01]  /*0f00*/  @P1 LDG.E R7, desc[UR18][R20.64+0x110] ;  /* 0x0001101214071981 */ /* 0x000f22000c1e1900 */
[----:B------:R-:W-:Y:S01]  /*0f10*/  @P0 LOP3.LUT R23, R23, R6, RZ, 0x3c, !PT ;  /* 0x0000000617170212 */ /* 0x000fe200078e3cff */
[----:B------:R-:W-:Y:S01]  /*0f20*/  IMAD.MOV.U32 R6, RZ, RZ, 0x4000 ;  /* 0x00004000ff067424 */ /* 0x000fe200078e00ff */
[----:B------:R-:W-:-:S04]  /*0f30*/  @P0 LOP3.LUT R24, R24, R15, RZ, 0x3c, !PT ;  /* 0x0000000f18180212 */ /* 0x000fc800078e3cff */
[----:B------:R-:W-:Y:S02]  /*0f40*/  SHF.L.U32 R15, R6, R9, RZ ;  /* 0x00000009060f7219 */ /* 0x000fe400000006ff */
[----:B------:R-:W4:Y:S02]  /*0f50*/  @P1 LDG.E R6, desc[UR18][R20.64+0x114] ;  /* 0x0001141214061981 */ /* 0x000f24000c1e1900 */
[----:B------:R-:W-:-:S13]  /*0f60*/  LOP3.LUT P0, RZ, R0, R15, RZ, 0xc0, !PT ;  /* 0x0000000f00ff7212 */ /* 0x000fda000780c0ff */
[----:B------:R-:W4:Y:S01]  /*0f70*/  @P0 LDG.E R15, desc[UR18][R20.64+0x11c] ;  /* 0x00011c12140f0981 */ /* 0x000f22000c1e1900 */
[----:B--2---:R-:W-:-:S03]  /*0f80*/  @P1 LOP3.LUT R17, R17, R8, RZ, 0x3c, !PT ;  /* 0x0000000811111212 */ /* 0x004fc600078e3cff */
[----:B------:R-:W2:Y:S01]  /*0f90*/  @P0 LDG.E R10, desc[UR18][R20.64+0x128] ;  /* 0x00012812140a0981 */ /* 0x000ea2000c1e1900 */
[----:B---3--:R-:W-:-:S03]  /*0fa0*/  @P1 LOP3.LUT R25, R25, R4, RZ, 0x3c, !PT ;  /* 0x0000000419191212 */ /* 0x008fc600078e3cff */
[----:B------:R-:W3:Y:S01]  /*0fb0*/  @P0 LDG.E R8, desc[UR18][R20.64+0x118] ;  /* 0x0001181214080981 */ /* 0x000ee2000c1e1900 */
[----:B----4-:R-:W-:-:S03]  /*0fc0*/  @P1 LOP3.LUT R22, R22, R7, RZ, 0x3c, !PT ;  /* 0x0000000716161212 */ /* 0x010fc600078e3cff */
[----:B------:R-:W4:Y:S04]  /*0fd0*/  @P0 LDG.E R4, desc[UR18][R20.64+0x120] ;  /* 0x0001201214040981 */ /* 0x000f28000c1e1900 */
[----:B------:R-:W2:Y:S01]  /*0fe0*/  @P0 LDG.E R7, desc[UR18][R20.64+0x124] ;  /* 0x0001241214070981 */ /* 0x000ea2000c1e1900 */
[----:B------:R-:W-:Y:S02]  /*0ff0*/  @P1 LOP3.LUT R24, R24, R19, RZ, 0x3c, !PT ;  /* 0x0000001318181212 */ /* 0x000fe400078e3cff */
[----:B------:R-:W-:Y:S01]  /*1000*/  @P1 LOP3.LUT R23, R23, R6, RZ, 0x3c, !PT ;  /* 0x0000000617171212 */ /* 0x000fe200078e3cff */
[----:B------:R-:W-:-:S05]  /*1010*/  IMAD.MOV.U32 R6, RZ, RZ, 0x8000 ;  /* 0x00008000ff067424 */ /* 0x000fca00078e00ff */
[----:B------:R-:W-:-:S04]  /*1020*/  SHF.L.U32 R19, R6, R9, RZ ;  /* 0x0000000906137219 */ /* 0x000fc800000006ff */
[----:B------:R-:W-:Y:S02]  /*1030*/  LOP3.LUT P1, RZ, R0, R19, RZ, 0xc0, !PT ;  /* 0x0000001300ff7212 */ /* 0x000fe4000782c0ff */
[----:B------:R-:W-:-:S11]  /*1040*/  @P0 LOP3.LUT R24, R24, R15, RZ, 0x3c, !PT ;  /* 0x0000000f18180212 */ /* 0x000fd600078e3cff */
[----:B------:R-:W2:Y:S04]  /*1050*/  @P1 LDG.E R6, desc[UR18][R20.64+0x134] ;  /* 0x0001341214061981 */ /* 0x000ea8000c1e1900 */
[----:B------:R-:W2:Y:S01]  /*1060*/  @P1 LDG.E R15, desc[UR18][R20.64+0x138] ;  /* 0x00013812140f1981 */ /* 0x000ea2000c1e1900 */
[----:B---3--:R-:W-:-:S03]  /*1070*/  @P0 LOP3.LUT R17, R17, R8, RZ, 0x3c, !PT ;  /* 0x0000000811110212 */ /* 0x008fc600078e3cff */
[----:B------:R-:W3:Y:S01]  /*1080*/  @P1 LDG.E R8, desc[UR18][R20.64+0x12c] ;  /* 0x00012c1214081981 */ /* 0x000ee2000c1e1900 */
[----:B----4-:R-:W-:-:S03]  /*1090*/  @P0 LOP3.LUT R25, R25, R4, RZ, 0x3c, !PT ;  /* 0x0000000419190212 */ /* 0x010fc600078e3cff */
[----:B------:R-:W4:Y:S01]  /*10a0*/  @P1 LDG.E R4, desc[UR18][R20.64+0x13c] ;  /* 0x00013c1214041981 */ /* 0x000f22000c1e1900 */
[----:B--2---:R-:W-:-:S03]  /*10b0*/  @P0 LOP3.LUT R22, R22, R7, RZ, 0x3c, !PT ;  /* 0x0000000716160212 */ /* 0x004fc600078e3cff */
[----:B------:R-:W2:Y:S01]  /*10c0*/  @P1 LDG.E R7, desc[UR18][R20.64+0x130] ;  /* 0x0001301214071981 */ /* 0x000ea2000c1e1900 */
[----:B------:R-:W-:Y:S01]  /*10d0*/  VIADD R9, R9, 0x10 ;  /* 0x0000001009097836 */ /* 0x000fe20000000000 */
[----:B------:R-:W-:-:S04]  /*10e0*/  @P0 LOP3.LUT R23, R23, R10, RZ, 0x3c, !PT ;  /* 0x0000000a17170212 */ /* 0x000fc800078e3cff */
[----:B------:R-:W-:Y:S02]  /*10f0*/  ISETP.NE.AND P0, PT, R9, 0x20, PT ;  /* 0x000000200900780c */ /* 0x000fe40003f05270 */
[----:B------:R-:W-:Y:S02]  /*1100*/  @P1 LOP3.LUT R25, R25, R6, RZ, 0x3c, !PT ;  /* 0x0000000619191212 */ /* 0x000fe400078e3cff */
[----:B------:R-:W-:Y:S02]  /*1110*/  @P1 LOP3.LUT R22, R22, R15, RZ, 0x3c, !PT ;  /* 0x0000000f16161212 */ /* 0x000fe400078e3cff */
[----:B---3--:R-:W-:Y:S02]  /*1120*/  @P1 LOP3.LUT R17, R17, R8, RZ, 0x3c, !PT ;  /* 0x0000000811111212 */ /* 0x008fe400078e3cff */
[----:B----4-:R-:W-:Y:S02]  /*1130*/  @P1 LOP3.LUT R23, R23, R4, RZ, 0x3c, !PT ;  /* 0x0000000417171212 */ /* 0x010fe400078e3cff */
[----:B--2---:R-:W-:-:S03]  /*1140*/  @P1 LOP3.LUT R24, R24, R7, RZ, 0x3c, !PT ;  /* 0x0000000718181212 */ /* 0x004fc600078e3cff */
[----:B------:R-:W-:Y:S05]  /*1150*/  @P0 BRA `(.L_x_4) ;  /* 0xfffffff000a00947 */ /* 0x000fea000383ffff */
[----:B------:R-:W-:-:S04]  /*1160*/  IADD3 R18, R18, 0x1, RZ ;  /* 0x0000000112127810 */ /* 0x000fc80007ffe0ff */
[----:B------:R-:W-:-:S13]  /*1170*/  ISETP.GE.U32.AND P0, PT, R18, 0x5, PT ;  /* 0x000000051200780c */ /* 0x000fda0003f06070 */
[----:B------:R-:W-:Y:S05]  /*1180*/  @!P0 BRA `(.L_x_5) ;  /* 0xfffffff000748947 */ /* 0x000fea000383ffff */
[----:B------:R-:W-:Y:S01]  /*1190*/  VIADD R11, R11, 0x1 ;  /* 0x000000010b0b7836 */ /* 0x000fe20000000000 */
[----:B------:R-:W-:Y:S01]  /*11a0*/  LOP3.LUT R0, R5, 0x3, RZ, 0xc0, !PT ;  /* 0x0000000305007812 */ /* 0x000fe200078ec0ff */
[----:B------:R0:W-:Y:S03]  /*11b0*/  STL [R1+0x5c], R17 ;  /* 0x00005c1101007387 */ /* 0x0001e60000100800 */
[----:B------:R-:W-:Y:S01]  /*11c0*/  ISETP.GT.U32.AND P0, PT, R0, R11, PT ;  /* 0x0000000b0000720c */ /* 0x000fe20003f04070 */
[----:B------:R0:W-:Y:S03]  /*11d0*/  STL.64 [R1+0x60], R24 ;  /* 0x0000601801007387 */ /* 0x0001e60000100a00 */
[----:B------:R-:W-:Y:S01]  /*11e0*/  ISETP.GT.U32.AND.EX P0, PT, RZ, RZ, PT, P0 ;  /* 0x000000ffff00720c */ /* 0x000fe20003f04100 */
[----:B------:R0:W-:-:S12]  /*11f0*/  STL.64 [R1+0x68], R22 ;  /* 0x0000681601007387 */ /* 0x0001d80000100a00 */
[----:B------:R-:W-:Y:S05]  /*1200*/  @P0 BRA `(.L_x_6) ;  /* 0xfffffff000440947 */ /* 0x000fea000383ffff */
.L_x_3:
[----:B------:R-:W-:Y:S05]  /*1210*/  BSYNC B0 ;  /* 0x0000000000007941 */ /* 0x000fea0003800000 */
.L_x_2:
[--C-:B------:R-:W-:Y:S01]  /*1220*/  SHF.R.U64 R5, R5, 0x2, R2.reuse ;  /* 0x0000000205057819 */ /* 0x100fe20000001202 */
[----:B------:R-:W-:Y:S01]  /*1230*/  VIADD R13, R13, 0x1 ;  /* 0x000000010d0d7836 */ /* 0x000fe20000000000 */
[----:B------:R-:W-:Y:S02]  /*1240*/  SHF.R.U32.HI R2, RZ, 0x2, R2 ;  /* 0x00000002ff027819 */ /* 0x000fe40000011602 */
[----:B------:R-:W-:-:S04]  /*1250*/  ISETP.NE.U32.AND P0, PT, R5, RZ, PT ;  /* 0x000000ff0500720c */ /* 0x000fc80003f05070 */
[----:B------:R-:W-:-:S13]  /*1260*/  ISETP.NE.AND.EX P0, PT, R2, RZ, PT, P0 ;  /* 0x000000ff0200720c */ /* 0x000fda0003f05300 */
[----:B------:R-:W-:Y:S05]  /*1270*/  @!P0 BRA `(.L_x_1) ;  /* 0x0000000000048947 */ /* 0x000fea0003800000 */
[----:B------:R-:W-:Y:S05]  /*1280*/  BRA `(.L_x_7) ;  /* 0xfffffff000147947 */ /* 0x000fea000383ffff */
.L_x_1:
[----:B------:R-:W-:Y:S05]  /*1290*/  BSYNC B1 ;  /* 0x0000000000017941 */ /* 0x000fea0003800000 */
.L_x_0:
[----:B------:R-:W-:Y:S01]  /*12a0*/  ULDC.64 UR4, c[0x0][0x210] ;  /* 0x0000840000047ab9 */ /* 0x000fe20000000a00 */
[----:B------:R1:W-:Y:S01]  /*12b0*/  STL.64 [R1+0x70], RZ ;  /* 0x000070ff01007387 */ /* 0x0003e20000100a00 */
[----:B------:R-:W-:-:S03]  /*12c0*/  UIMAD.WIDE UR20, UR4, UR5, URZ ;  /* 0x00000005041472a5 */ /* 0x000fc6000f8e023f */
[----:B------:R1:W-:Y:S03]  /*12d0*/  STL [R1+0x78], RZ ;  /* 0x000078ff01007387 */ /* 0x0003e60000100800 */
[----:B---3--:R-:W-:Y:S01]  /*12e0*/  IMAD.U32 R3, RZ, RZ, UR21 ;  /* 0x00000015ff037e24 */ /* 0x008fe2000f8e00ff */
[----:B------:R-:W-:Y:S01]  /*12f0*/  ISETP.LT.U32.AND P0, PT, R14, UR20, PT ;  /* 0x000000140e007c0c */ /* 0x000fe2000bf01070 */
[----:B------:R1:W-:Y:S03]  /*1300*/  STL.64 [R1+0x80], RZ ;  /* 0x000080ff01007387 */ /* 0x0003e60000100a00 */
[----:B------:R-:W-:-:S13]  /*1310*/  ISETP.GT.AND.EX P0, PT, R3, R12, PT, P0 ;  /* 0x0000000c0300720c */ /* 0x000fda0003f04300 */
[----:B------:R-:W-:Y:S05]  /*1320*/  @!P0 EXIT ;  /* 0x000000000000894d */ /* 0x000fea0003800000 */
[----:B------:R-:W2:Y:S01]  /*1330*/  LDC R10, c[0x0][0x240] ;  /* 0x00009000ff0a7b82 */ /* 0x000ea20000000800 */
[----:B------:R-:W-:Y:S01]  /*1340*/  HFMA2.MMA R8, -RZ, RZ, 0, 0 ;  /* 0x00000000ff087435 */ /* 0x000fe200000001ff */
[----:B------:R-:W-:Y:S01]  /*1350*/  BSSY B3, `(.L_x_8) ;  /* 0x00000d3000037945 */ /* 0x000fe20003800000 */
[----:B------:R-:W-:Y:S01]  /*1360*/  ULDC UR4, c[0x0][0x0] ;  /* 0x0000000000047ab9 */ /* 0x000fe20000000800 */
[----:B------:R-:W-:Y:S01]  /*1370*/  ULDC UR17, c[0x0][0xc] ;  /* 0x0000030000117ab9 */ /* 0x000fe20000000800 */
[----:B------:R-:W-:Y:S01]  /*1380*/  MOV R26, RZ ;  /* 0x000000ff001a7202 */ /* 0x000fe20000000f00 */
[----:B------:R-:W-:Y:S02]  /*1390*/  USHF.R.S32.HI UR16, URZ, 0x1f, UR5 ;  /* 0x0000001f3f107899 */ /* 0x000fe40008011405 */
[----:B------:R-:W3:Y:S01]  /*13a0*/  LDC.64 R4, c[0x0][0x238] ;  /* 0x00008e00ff047b82 */ /* 0x000ee20000000a00 */
[----:B------:R-:W-:Y:S01]  /*13b0*/  UIMAD UR17, UR4, UR17, URZ ;  /* 0x00000011041172a4 */ /* 0x000fe2000f8e023f */
[----:B------:R-:W-:Y:S01]  /*13c0*/  ULDC UR8, c[0x0][0x214] ;  /* 0x0000850000087ab9 */ /* 0x000fe20000000800 */
[----:B------:R-:W-:Y:S01]  /*13d0*/  ULDC UR12, c[0x0][0x210] ;  /* 0x00008400000c7ab9 */ /* 0x000fe20000000800 */
[----:B------:R-:W-:Y:S01]  /*13e0*/  ULDC UR11, c[0x0][0x244] ;  /* 0x00009100000b7ab9 */ /* 0x000fe20000000800 */
[----:B------:R-:W-:Y:S01]  /*13f0*/  ULDC UR10, c[0x0][0x248] ;  /* 0x00009200000a7ab9 */ /* 0x000fe20000000800 */
[----:B------:R-:W-:Y:S01]  /*1400*/  ULDC UR9, c[0x0][0x24c] ;  /* 0x0000930000097ab9 */ /* 0x000fe20000000800 */
[----:B------:R-:W-:Y:S01]  /*1410*/  ULDC.64 UR6, c[0x0][0x220] ;  /* 0x0000880000067ab9 */ /* 0x000fe20000000a00 */
[----:B------:R-:W-:-:S05]  /*1420*/  ULDC.64 UR4, c[0x0][0x218] ;  /* 0x0000860000047ab9 */ /* 0x000fca0000000a00 */
.L_x_22:
[----:B------:R-:W-:Y:S01]  /*1430*/  LOP3.LUT R0, R12, UR16, RZ, 0xfc, !PT ;  /* 0x000000100c007c12 */ /* 0x000fe2000f8efcff */
[----:B------:R-:W-:Y:S03]  /*1440*/  BSSY B0, `(.L_x_9) ;  /* 0x0000021000007945 */ /* 0x000fe60003800000 */
[----:B------:R-:W-:Y:S11]  /*1450*/  ISETP.NE.U32.AND P0, PT, R0, RZ, PT ;  /* 0x000000ff0000720c */ /* 0x000ff60003f05070 */
[----:B------:R-:W-:Y:S02]  /*1460*/  @!UPT UIADD3 URZ, URZ, URZ, URZ ;  /* 0x0000003f3f3ff290 */ /* 0x000fe4000fffe03f */
[----:B----4-:R-:W-:Y:S05]  /*1470*/  @!P0 BRA `(.L_x_10) ;  /* 0x0000000000188947 */ /* 0x010fea0003800000 */
[----:B------:R-:W-:Y:S02]  /*1480*/  MOV R6, 0x14a0 ;  /* 0x000014a000067802 */ /* 0x000fe40000000f00 */
[----:B0123--:R-:W-:Y:S05]  /*1490*/  CALL.REL.NOINC `($__internal_0_$__cuda_sm20_div_s64) ;  /* 0x0000000c00147944 */ /* 0x00ffea0003c00000 */
[----:B------:R-:W-:Y:S02]  /*14a0*/  IADD3 R18, -R20, RZ, RZ ;  /* 0x000000ff14127210 */ /* 0x000fe40007ffe1ff */
[----:B------:R-:W-:Y:S05]  /*14b0*/  MOV R3, UR8 ;  /* 0x0000000800037c02 */ /* 0x000fea0008000f00 */
[----:B------:R-:W-:Y:S01]  /*14c0*/  IMAD R18, R18, R3, R14 ;  /* 0x0000000312127224 */ /* 0x000fe200078e020e */
[----:B------:R-:W-:Y:S05]  /*14d0*/  BRA `(.L_x_11) ;  /* 0x00000000005c7947 */ /* 0x000fea0003800000 */
.L_x_10:
[----:B------:R-:W-:Y:S04]  /*14e0*/  MOV R3, UR8 ;  /* 0x0000000800037c02 */ /* 0x000fe80008000f00 */
[----:B------:R-:W4:Y:S01]  /*14f0*/  I2F.U32.RP R2, R3 ;  /* 0x0000000300027306 */ /* 0x000f220000209000 */
[----:B------:R-:W-:Y:S09]  /*1500*/  ISETP.NE.U32.AND P0, PT, R3, RZ, PT ;  /* 0x000000ff0300720c */ /* 0x000ff20003f05070 */
[----:B----4-:R-:W4:Y:S02]  /*1510*/  MUFU.RCP R0, R2 ;  /* 0x0000000200007308 */ /* 0x010f240000001000 */
[----:B----4-:R-:W-:Y:S08]  /*1520*/  IADD3 R6, R0, 0xffffffe, RZ ;  /* 0x0ffffffe00067810 */ /* 0x010ff00007ffe0ff */
[----:B------:R-:W4:Y:S02]  /*1530*/  F2I.FTZ.U32.TRUNC.NTZ R7, R6 ;  /* 0x0000000600077305 */ /* 0x000f24000021f000 */
[CC--:B----4-:R-:W-:Y:S01]  /*1540*/  IMAD R0, R7.reuse, R3.reuse, RZ ;  /* 0x0000000307007224 */ /* 0x0d0fe200078e02ff */
[----:B------:R-:W-:Y:S03]  /*1550*/  MOV R6, RZ ;  /* 0x000000ff00067202 */ /* 0x000fe60000000f00 */
[----:B------:R-:W-:Y:S04]  /*1560*/  IMAD.MOV R0, RZ, RZ, -R0 ;  /* 0x000000ffff007224 */ /* 0x000fe800078e0a00 */
[----:B------:R-:W-:Y:S06]  /*1570*/  IMAD.HI.U32 R7, R7, R0, R6 ;  /* 0x0000000007077227 */ /* 0x000fec00078e0006 */
[----:B------:R-:W-:Y:S04]  /*1580*/  IMAD.HI.U32 R20, R7, R14, RZ ;  /* 0x0000000e07147227 */ /* 0x000fe800078e00ff */
[----:B------:R-:W-:Y:S04]  /*1590*/  IMAD.MOV R0, RZ, RZ, -R20 ;  /* 0x000000ffff007224 */ /* 0x000fe800078e0a14 */
[C---:B------:R-:W-:Y:S05]  /*15a0*/  IMAD R0, R3.reuse, R0, R14 ;  /* 0x0000000003007224 */ /* 0x040fea00078e020e */
[CC--:B------:R-:W-:Y:S11]  /*15b0*/  ISETP.GE.U32.AND P2, PT, R0.reuse, R3.reuse, PT ;  /* 0x000000030000720c */ /* 0x0c0ff60003f46070 */
[----:B------:R-:W-:Y:S02]  /*15c0*/  @!UPT UIADD3 URZ, URZ, URZ, URZ ;  /* 0x0000003f3f3ff290 */ /* 0x000fe4000fffe03f */
[-C--:B------:R-:W-:Y:S01]  /*15d0*/  @P2 IADD3 R0, R0, -R3.reuse, RZ ;  /* 0x8000000300002210 */ /* 0x080fe20007ffe0ff */
[----:B------:R-:W-:Y:S03]  /*15e0*/  @P2 VIADD R20, R20, 0x1 ;  /* 0x0000000114142836 */ /* 0x000fe60000000000 */
[-C--:B------:R-:W-:Y:S11]  /*15f0*/  ISETP.GE.U32.AND P1, PT, R0, R3.reuse, PT ;  /* 0x000000030000720c */ /* 0x080ff60003f26070 */
[----:B------:R-:W-:Y:S02]  /*1600*/  @!UPT UIADD3 URZ, URZ, URZ, URZ ;  /* 0x0000003f3f3ff290 */ /* 0x000fe4000fffe03f */
[----:B------:R-:W-:Y:S02]  /*1610*/  @P1 IADD3 R20, R20, 0x1, RZ ;  /* 0x0000000114141810 */ /* 0x000fe40007ffe0ff */
[----:B------:R-:W-:Y:S05]  /*1620*/  @!P0 LOP3.LUT R20, RZ, R3, RZ, 0x33, !PT ;  /* 0x00000003ff148212 */ /* 0x000fea00078e33ff */
[----:B------:R-:W-:Y:S04]  /*1630*/  IMAD.MOV R18, RZ, RZ, -R20 ;  /* 0x000000ffff127224 */ /* 0x000fe800078e0a14 */
[----:B------:R-:W-:Y:S02]  /*1640*/  IMAD R18, R3, R18, R14 ;  /* 0x0000001203127224 */ /* 0x000fe400078e020e */
.L_x_11:
[----:B------:R-:W-:Y:S05]  /*1650*/  BSYNC B0 ;  /* 0x0000000000007941 */ /* 0x000fea0003800000 */
.L_x_9:
[----:B------:R-:W-:Y:S01]  /*1660*/  ISETP.GE.AND P0, PT, R18, R3, PT ;  /* 0x000000031200720c */ /* 0x000fe20003f06270 */
[----:B------:R-:W-:Y:S03]  /*1670*/  BSSY B2, `(.L_x_12) ;  /* 0x000009a000027945 */ /* 0x000fe60003800000 */
[----:B------:R-:W-:Y:S11]  /*1680*/  ISETP.GE.OR P0, PT, R20, UR12, P0 ;  /* 0x0000000c14007c0c */ /* 0x000ff60008706670 */
[----:B------:R-:W-:Y:S02]  /*1690*/  @!UPT UIADD3 URZ, URZ, URZ, URZ ;  /* 0x0000003f3f3ff290 */ /* 0x000fe4000fffe03f */
[----:B------:R-:W-:Y:S05]  /*16a0*/  @P0 BRA `(.L_x_13) ;  /* 0x0000000800580947 */ /* 0x000fea0003800000 */
[----:B------:R-:W-:Y:S01]  /*16b0*/  IMAD.MOV.U32 R21, RZ, RZ, R23 ;  /* 0x000000ffff157224 */ /* 0x000fe200078e0017 */
[----:B------:R-:W-:Y:S01]  /*16c0*/  ISETP.NE.AND P0, PT, R26, 0x1, PT ;  /* 0x000000011a00780c */ /* 0x000fe20003f05270 */
[----:B------:R-:W-:Y:S01]  /*16d0*/  BSSY B1, `(.L_x_14) ;  /* 0x000004d000017945 */ /* 0x000fe20003800000 */
[----:B------:R-:W-:Y:S01]  /*16e0*/  MOV R19, R22 ;  /* 0x0000001600137202 */ /* 0x000fe20000000f00 */
[----:B------:R-:W-:Y:S01]  /*16f0*/  IMAD.MOV.U32 R6, RZ, RZ, R25 ;  /* 0x000000ffff067224 */ /* 0x000fe200078e0019 */
[----:B------:R-:W-:Y:S01]  /*1700*/  MOV R3, R8 ;  /* 0x0000000800037202 */ /* 0x000fe20000000f00 */
[----:B------:R-:W-:Y:S08]  /*1710*/  IMAD.MOV.U32 R26, RZ, RZ, RZ ;  /* 0x000000ffff1a7224 */ /* 0x000ff000078e00ff */
[----:B------:R-:W-:Y:S05]  /*1720*/  @!P0 BRA `(.L_x_15) ;  /* 0x00000004001c8947 */ /* 0x000fea0003800000 */
[----:B------:R-:W-:Y:S01]  /*1730*/  SHF.R.U32.HI R26, RZ, 0x2, R17 ;  /* 0x00000002ff1a7819 */ /* 0x000fe20000011611 */
[----:B------:R-:W-:Y:S01]  /*1740*/  IMAD.MOV.U32 R11, RZ, RZ, 0x2f800000 ;  /* 0x2f800000ff0b7424 */ /* 0x000fe200078e00ff */
[----:B------:R-:W-:Y:S01]  /*1750*/  BSSY B0, `(.L_x_16) ;  /* 0x000003b000007945 */ /* 0x000fe20003800000 */
[----:B------:R-:W-:Y:S01]  /*1760*/  IMAD.MOV.U32 R15, RZ, RZ, 0x3e055027 ;  /* 0x3e055027ff0f7424 */ /* 0x000fe200078e00ff */
[----:B------:R-:W-:Y:S02]  /*1770*/  LOP3.LUT R27, R26, R17, RZ, 0x3c, !PT ;  /* 0x000000111a1b7212 */ /* 0x000fe400078e3cff */
[----:B0-----:R-:W-:Y:S03]  /*1780*/  SHF.L.U32 R17, R23, 0x4, RZ ;  /* 0x0000000417117819 */ /* 0x001fe600000006ff */
[----:B------:R-:W-:Y:S05]  /*1790*/  IMAD.SHL.U32 R26, R27, 0x2, RZ ;  /* 0x000000021b1a7824 */ /* 0x000fea00078e00ff */
[----:B------:R-:W-:Y:S04]  /*17a0*/  LOP3.LUT R26, R23, R26, R27, 0x96, !PT ;  /* 0x0000001a171a7212 */ /* 0x000fe800078e961b */
[----:B------:R-:W-:Y:S02]  /*17b0*/  LOP3.LUT R19, R26, R17, RZ, 0x3c, !PT ;  /* 0x000000111a137212 */ /* 0x000fe400078e3cff */
[----:B------:R-:W-:Y:S02]  /*17c0*/  SHF.R.U32.HI R17, RZ, 0x2, R24 ;  /* 0x00000002ff117819 */ /* 0x000fe40000011618 */
[C---:B------:R-:W-:Y:S01]  /*17d0*/  IADD3 R8, R16.reuse, 0x587c5, R19 ;  /* 0x000587c510087810 */ /* 0x040fe20007ffe013 */
[----:B------:R-:W-:Y:S01]  /*17e0*/  VIADD R16, R16, 0xb0f8a ;  /* 0x000b0f8a10107836 */ /* 0x000fe20000000000 */
[----:B------:R-:W-:Y:S02]  /*17f0*/  LOP3.LUT R17, R17, R24, RZ, 0x3c, !PT ;  /* 0x0000001811117212 */ /* 0x000fe400078e3cff */
[----:B------:R-:W-:Y:S02]  /*1800*/  I2FP.F32.U32 R8, R8 ;  /* 0x0000000800087245 */ /* 0x000fe40000201000 */
[----:B------:R-:W-:Y:S03]  /*1810*/  SHF.L.U32 R24, R17, 0x1, RZ ;  /* 0x0000000111187819 */ /* 0x000fe600000006ff */
[----:B------:R-:W-:Y:S01]  /*1820*/  FFMA R3, R8, R11, 1.1641532182693481445e-10 ;  /* 0x2f00000008037423 */ /* 0x000fe2000000000b */
[C---:B------:R-:W-:Y:S01]  /*1830*/  LOP3.LUT R17, R19.reuse, R24, R17, 0x96, !PT ;  /* 0x0000001813117212 */ /* 0x040fe200078e9611 */
[----:B------:R-:W-:Y:S02]  /*1840*/  IMAD.SHL.U32 R24, R19, 0x10, RZ ;  /* 0x0000001013187824 */ /* 0x000fe400078e00ff */
[----:B------:R-:W-:Y:S01]  /*1850*/  IMAD.MOV.U32 R11, RZ, RZ, 0x30c90fdb ;  /* 0x30c90fdbff0b7424 */ /* 0x000fe200078e00ff */
[----:B------:R-:W-:Y:S02]  /*1860*/  FSETP.GEU.AND P0, PT, R3, 1.175494350822287508e-38, PT ;  /* 0x008000000300780b */ /* 0x000fe40003f0e000 */
[----:B------:R-:W-:Y:S02]  /*1870*/  LOP3.LUT R21, R17, R24, RZ, 0x3c, !PT ;  /* 0x0000001811157212 */ /* 0x000fe400078e3cff */
[----:B------:R-:W-:Y:S02]  /*1880*/  FSEL R0, RZ, -23, P0 ;  /* 0xc1b80000ff007808 */ /* 0x000fe40000000000 */
[----:B------:R-:W-:Y:S04]  /*1890*/  IADD3 R8, R21, R16, RZ ;  /* 0x0000001015087210 */ /* 0x000fe80007ffe0ff */
[----:B------:R-:W-:Y:S03]  /*18a0*/  I2FP.F32.U32 R8, R8 ;  /* 0x0000000800087245 */ /* 0x000fe60000201000 */
[----:B------:R-:W-:Y:S02]  /*18b0*/  @!P0 FMUL R3, R3, 8388608 ;  /* 0x4b00000003038820 */ /* 0x000fe40000400000 */
[----:B------:R-:W-:Y:S03]  /*18c0*/  FFMA R7, R8, R11, 7.314590599882819788e-10 ;  /* 0x30490fdb08077423 */ /* 0x000fe6000000000b */
[C---:B------:R-:W-:Y:S02]  /*18d0*/  IADD3 R6, R3.reuse, -0x3f2aaaab, RZ ;  /* 0xc0d5555503067810 */ /* 0x040fe40007ffe0ff */
[C---:B------:R-:W-:Y:S02]  /*18e0*/  ISETP.GE.U32.AND P0, PT, R3.reuse, 0x7f800000, PT ;  /* 0x7f8000000300780c */ /* 0x040fe40003f06070 */
[----:B------:R-:W-:Y:S04]  /*18f0*/  LOP3.LUT R6, R6, 0xff800000, RZ, 0xc0, !PT ;  /* 0xff80000006067812 */ /* 0x000fe800078ec0ff */
[-C--:B------:R-:W-:Y:S02]  /*1900*/  IADD3 R2, R3, -R6.reuse, RZ ;  /* 0x8000000603027210 */ /* 0x080fe40007ffe0ff */
[----:B------:R-:W-:Y:S03]  /*1910*/  I2FP.F32.S32 R13, R6 ;  /* 0x00000006000d7245 */ /* 0x000fe60000201400 */
[----:B------:R-:W-:Y:S02]  /*1920*/  FADD R2, R2, -1 ;  /* 0xbf80000002027421 */ /* 0x000fe40000000000 */
[----:B------:R-:W-:Y:S01]  /*1930*/  FFMA R0, R13, 1.1920928955078125e-07, R0 ;  /* 0x340000000d007823 */ /* 0x000fe20000000000 */
[----:B------:R-:W-:Y:S01]  /*1940*/  @P0 MOV R8, 0x7f800000 ;  /* 0x7f80000000080802 */ /* 0x000fe20000000f00 */
[C---:B------:R-:W-:Y:S04]  /*1950*/  FFMA R9, R2.reuse, -R15, 0.14084610342979431152 ;  /* 0x3e1039f602097423 */ /* 0x040fe8000000080f */
[-C--:B------:R-:W-:Y:S04]  /*1960*/  FFMA R9, R9, R2.reuse, -0.12148627638816833496 ;  /* 0xbdf8cdcc09097423 */ /* 0x080fe80000000002 */
[-C--:B------:R-:W-:Y:S04]  /*1970*/  FFMA R9, R9, R2.reuse, 0.13980610668659210205 ;  /* 0x3e0f295509097423 */ /* 0x080fe80000000002 */
[-C--:B------:R-:W-:Y:S04]  /*1980*/  FFMA R9, R9, R2.reuse, -0.16684235632419586182 ;  /* 0xbe2ad8b909097423 */ /* 0x080fe80000000002 */
[-C--:B------:R-:W-:Y:S04]  /*1990*/  FFMA R9, R9, R2.reuse, 0.20012299716472625732 ;  /* 0x3e4ced0b09097423 */ /* 0x080fe80000000002 */
[-C--:B------:R-:W-:Y:S04]  /*19a0*/  FFMA R9, R9, R2.reuse, -0.24999669194221496582 ;  /* 0xbe7fff2209097423 */ /* 0x080fe80000000002 */
[-C--:B------:R-:W-:Y:S04]  /*19b0*/  FFMA R9, R9, R2.reuse, 0.33333182334899902344 ;  /* 0x3eaaaa7809097423 */ /* 0x080fe80000000002 */
[-C--:B------:R-:W-:Y:S04]  /*19c0*/  FFMA R9, R9, R2.reuse, -0.5 ;  /* 0xbf00000009097423 */ /* 0x080fe80000000002 */
[----:B------:R-:W-:Y:S04]  /*19d0*/  FMUL R11, R2, R9 ;  /* 0x00000009020b7220 */ /* 0x000fe80000400000 */
[----:B------:R-:W-:Y:S04]  /*19e0*/  FFMA R2, R11, R2, R2 ;  /* 0x000000020b027223 */ /* 0x000fe80000000002 */
[----:B------:R-:W-:Y:S01]  /*19f0*/  FFMA R2, R0, 0.69314718246459960938, R2 ;  /* 0x3f31721800027823 */ /* 0x000fe20000000002 */
[C---:B------:R-:W-:Y:S01]  /*1a00*/  @P0 FFMA R2, R3.reuse, R8, +INF ;  /* 0x7f80000003020423 */ /* 0x040fe20000000008 */
[----:B------:R-:W-:Y:S03]  /*1a10*/  FSETP.NEU.AND P0, PT, R3, RZ, PT ;  /* 0x000000ff0300720b */ /* 0x000fe60003f0d000 */
[----:B------:R-:W-:Y:S05]  /*1a20*/  FMUL R2, R2, -2 ;  /* 0xc000000002027820 */ /* 0x000fea0000400000 */
[----:B------:R-:W-:Y:S04]  /*1a30*/  FSEL R3, R2, +INF , P0 ;  /* 0x7f80000002037808 */ /* 0x000fe80000000000 */
[----:B------:R0:W4:Y:S01]  /*1a40*/  MUFU.RSQ R2, R3 ;  /* 0x0000000300027308 */ /* 0x0001220000001400 */
[----:B------:R-:W-:Y:S05]  /*1a50*/  VIADD R17, R3, 0xf3000000 ;  /* 0xf300000003117836 */ /* 0x000fea0000000000 */
[----:B------:R-:W-:Y:S11]  /*1a60*/  ISETP.GT.U32.AND P0, PT, R17, 0x727fffff, PT ;  /* 0x727fffff1100780c */ /* 0x000ff60003f04070 */
[----:B------:R-:W-:Y:S02]  /*1a70*/  @!UPT UIADD3 URZ, URZ, URZ, URZ ;  /* 0x0000003f3f3ff290 */ /* 0x000fe4000fffe03f */
[----:B0---4-:R-:W-:Y:S05]  /*1a80*/  @!P0 BRA `(.L_x_17) ;  /* 0x00000000000c8947 */ /* 0x011fea0003800000 */
[----:B------:R-:W-:Y:S02]  /*1a90*/  MOV R2, 0x1ab0 ;  /* 0x00001ab000027802 */ /* 0x000fe40000000f00 */
[----:B-123--:R-:W-:Y:S05]  /*1aa0*/  CALL.REL.NOINC `($__internal_1_$__cuda_sm20_sqrt_rn_f32_slowpath) ;  /* 0x0000000800d07944 */ /* 0x00efea0003c00000 */
[----:B------:R-:W-:Y:S05]  /*1ab0*/  BRA `(.L_x_18) ;  /* 0x0000000000107947 */ /* 0x000fea0003800000 */
.L_x_17:
[----:B------:R-:W-:Y:S01]  /*1ac0*/  FMUL.FTZ R0, R3, R2 ;  /* 0x0000000203007220 */ /* 0x000fe20000410000 */
[----:B------:R-:W-:Y:S03]  /*1ad0*/  FMUL.FTZ R6, R2, 0.5 ;  /* 0x3f00000002067820 */ /* 0x000fe60000410000 */
[----:B------:R-:W-:Y:S04]  /*1ae0*/  FFMA R3, -R0, R0, R3 ;  /* 0x0000000000037223 */ /* 0x000fe80000000103 */
[----:B------:R-:W-:Y:S07]  /*1af0*/  FFMA R0, R3, R6, R0 ;  /* 0x0000000603007223 */ /* 0x000fee0000000000 */
.L_x_18:
[----:B------:R-:W-:Y:S05]  /*1b00*/  BSYNC B0 ;  /* 0x0000000000007941 */ /* 0x000fea0003800000 */
.L_x_16:
[----:B------:R-:W-:Y:S01]  /*1b10*/  FMUL.RZ R2, R7, 0.15915493667125701904 ;  /* 0x3e22f98307027820 */ /* 0x000fe2000040c000 */
[----:B------:R-:W-:Y:S01]  /*1b20*/  HFMA2.MMA R26, -RZ, RZ, 0, 5.9604644775390625e-08 ;  /* 0x00000001ff1a7435 */ /* 0x000fe200000001ff */
[----:B------:R-:W-:Y:S02]  /*1b30*/  MOV R6, R23 ;  /* 0x0000001700067202 */ /* 0x000fe40000000f00 */
[----:B------:R-:W-:Y:S01]  /*1b40*/  MUFU.SIN R11, R2 ;  /* 0x00000002000b7308 */ /* 0x000fe20000000400 */
[----:B------:R-:W-:Y:S03]  /*1b50*/  MOV R24, R22 ;  /* 0x0000001600187202 */ /* 0x000fe60000000f00 */
[----:B------:R-:W-:Y:S06]  /*1b60*/  MOV R17, R25 ;  /* 0x0000001900117202 */ /* 0x000fec0000000f00 */
[----:B------:R-:W0:Y:S02]  /*1b70*/  MUFU.COS R9, R2 ;  /* 0x0000000200097308 */ /* 0x000e240000000000 */
[-C--:B0-----:R-:W-:Y:S01]  /*1b80*/  FMUL R8, R9, R0.reuse ;  /* 0x0000000009087220 */ /* 0x081fe20000400000 */
[----:B------:R-:W-:Y:S05]  /*1b90*/  FMUL R3, R11, R0 ;  /* 0x000000000b037220 */ /* 0x000fea0000400000 */
.L_x_15:
[----:B------:R-:W-:Y:S05]  /*1ba0*/  BSYNC B1 ;  /* 0x0000000000017941 */ /* 0x000fea0003800000 */
.L_x_14:
[----:B--2---:R-:W-:Y:S01]  /*1bb0*/  ISETP.GT.AND P0, PT, R10, -0x1, PT ;  /* 0xffffffff0a00780c */ /* 0x004fe20003f04270 */
[----:B---3--:R-:W-:Y:S11]  /*1bc0*/  FFMA R0, R3, R5, R4 ;  /* 0x0000000503007223 */ /* 0x008ff60000000004 */
[----:B------:R-:W-:Y:S01]  /*1bd0*/  @!UPT UIADD3 URZ, URZ, URZ, URZ ;  /* 0x0000003f3f3ff290 */ /* 0x000fe2000fffe03f */
[----:B------:R-:W-:Y:S01]  /*1be0*/  @!P0 F2FP.F16.F32.PACK_AB R2, RZ, R0 ;  /* 0x00000000ff02823e */ /* 0x000fe200000000ff */
[----:B------:R-:W-:Y:S06]  /*1bf0*/  @!P0 BRA `(.L_x_19) ;  /* 0x0000000000b48947 */ /* 0x000fec0003800000 */
[----:B0-----:R-:W-:Y:S01]  /*1c00*/  MOV R22, RZ ;  /* 0x000000ff00167202 */ /* 0x001fe20000000f00 */
[----:B------:R-:W-:Y:S01]  /*1c10*/  HFMA2.MMA R23, -RZ, RZ, -0.0 , 0 ;  /* 0x80000000ff177435 */ /* 0x000fe200000001ff */
[----:B------:R-:W-:Y:S01]  /*1c20*/  FMUL R2, R0, UR11 ;  /* 0x0000000b00027c20 */ /* 0x000fe20008400000 */
[----:B------:R-:W-:Y:S04]  /*1c30*/  BSSY B0, `(.L_x_20) ;  /* 0x0000026000007945 */ /* 0x000fe80003800000 */
[----:B------:R-:W-:Y:S11]  /*1c40*/  FSETP.GTU.AND P0, PT, |R2|, +INF , PT ;  /* 0x7f8000000200780b */ /* 0x000ff60003f0c200 */
[----:B------:R-:W-:Y:S02]  /*1c50*/  @!UPT UIADD3 URZ, URZ, URZ, URZ ;  /* 0x0000003f3f3ff290 */ /* 0x000fe4000fffe03f */
[----:B------:R-:W-:Y:S05]  /*1c60*/  @P0 BRA `(.L_x_21) ;  /* 0x0000000000880947 */ /* 0x000fea0003800000 */
[----:B------:R-:W-:Y:S01]  /*1c70*/  FSETP.GE.AND P0, PT, R2, 9.22337203685477580800e+18, PT ;  /* 0x5f0000000200780b */ /* 0x000fe20003f06000 */
[----:B------:R-:W-:Y:S01]  /*1c80*/  IMAD.MOV.U32 R22, RZ, RZ, -0x1 ;  /* 0xffffffffff167424 */ /* 0x000fe200078e00ff */
[----:B------:R-:W-:Y:S11]  /*1c90*/  MOV R23, 0x7fffffff ;  /* 0x7fffffff00177802 */ /* 0x000ff60000000f00 */
[----:B------:R-:W-:Y:S05]  /*1ca0*/  @P0 BRA `(.L_x_21) ;  /* 0x0000000000780947 */ /* 0x000fea0003800000 */
[----:B------:R-:W-:Y:S01]  /*1cb0*/  FSETP.GTU.AND P0, PT, R2, -9.22337203685477580800e+18, PT ;  /* 0xdf0000000200780b */ /* 0x000fe20003f0c000 */
[----:B------:R-:W-:Y:S01]  /*1cc0*/  IMAD.MOV.U32 R22, RZ, RZ, RZ ;  /* 0x000000ffff167224 */ /* 0x000fe200078e00ff */
[----:B------:R-:W-:Y:S11]  /*1cd0*/  MOV R23, 0x80000000 ;  /* 0x8000000000177802 */ /* 0x000ff60000000f00 */
[----:B------:R-:W-:Y:S05]  /*1ce0*/  @!P0 BRA `(.L_x_21) ;  /* 0x0000000000688947 */ /* 0x000fea0003800000 */
[----:B------:R-:W-:Y:S01]  /*1cf0*/  SHF.R.U32.HI R3, RZ, 0x17, R2 ;  /* 0x00000017ff037819 */ /* 0x000fe20000011602 */
[----:B------:R-:W-:Y:S01]  /*1d00*/  IMAD.SHL.U32 R22, R2, 0x100, RZ ;  /* 0x0000010002167824 */ /* 0x000fe200078e00ff */
[----:B------:R-:W-:Y:S01]  /*1d10*/  UMOV UR13, URZ ;  /* 0x0000003f000d7c82 */ /* 0x000fe20008000000 */
[----:B------:R-:W-:Y:S01]  /*1d20*/  IMAD.MOV.U32 R9, RZ, RZ, RZ ;  /* 0x000000ffff097224 */ /* 0x000fe200078e00ff */
[----:B------:R-:W-:Y:S01]  /*1d30*/  LOP3.LUT R3, R3, 0xff, RZ, 0xc0, !PT ;  /* 0x000000ff03037812 */ /* 0x000fe200078ec0ff */
[----:B------:R-:W-:Y:S01]  /*1d40*/  IMAD.U32 R11, RZ, RZ, UR13 ;  /* 0x0000000dff0b7e24 */ /* 0x000fe2000f8e00ff */
[----:B------:R-:W-:Y:S01]  /*1d50*/  SHF.R.U32.HI R22, RZ, 0x1, R22 ;  /* 0x00000001ff167819 */ /* 0x000fe20000011616 */
[----:B------:R-:W-:Y:S01]  /*1d60*/  IMAD.U32 R0, RZ, RZ, UR13 ;  /* 0x0000000dff007e24 */ /* 0x000fe2000f8e00ff */
[----:B------:R-:W-:Y:S02]  /*1d70*/  IADD3 R3, -R3, 0xbd, RZ ;  /* 0x000000bd03037810 */ /* 0x000fe40007ffe1ff */
[----:B------:R-:W-:Y:S02]  /*1d80*/  LOP3.LUT R22, R22, 0x40000000, RZ, 0xfc, !PT ;  /* 0x4000000016167812 */ /* 0x000fe400078efcff */
[C---:B------:R-:W-:Y:S11]  /*1d90*/  ISETP.GT.AND P1, PT, R3.reuse, 0x3f, PT ;  /* 0x0000003f0300780c */ /* 0x040ff60003f24270 */
[----:B------:R-:W-:Y:S02]  /*1da0*/  @!UPT UIADD3 URZ, URZ, URZ, URZ ;  /* 0x0000003f3f3ff290 */ /* 0x000fe4000fffe03f */
[C---:B------:R-:W-:Y:S02]  /*1db0*/  @!P1 IADD3 R7, -R3.reuse, 0x40, RZ ;  /* 0x0000004003079810 */ /* 0x040fe40007ffe1ff */
[----:B------:R-:W-:Y:S02]  /*1dc0*/  @!P1 ISETP.NE.AND P0, PT, R3, RZ, PT ;  /* 0x000000ff0300920c */ /* 0x000fe40003f05270 */
[--C-:B------:R-:W-:Y:S01]  /*1dd0*/  @!P1 SHF.L.U64.HI R11, R11, R7, R22.reuse ;  /* 0x000000070b0b9219 */ /* 0x100fe20000010216 */
[----:B------:R-:W-:Y:S01]  /*1de0*/  IMAD.MOV.U32 R7, RZ, RZ, RZ ;  /* 0x000000ffff077224 */ /* 0x000fe200078e00ff */
[-CC-:B------:R-:W-:Y:S02]  /*1df0*/  @!P1 SHF.R.U64 R9, R0, R3.reuse, R22.reuse ;  /* 0x0000000300099219 */ /* 0x180fe40000001216 */
[----:B------:R-:W-:Y:S02]  /*1e00*/  @!P1 SHF.R.U32.HI R7, RZ, R3, R22 ;  /* 0x00000003ff079219 */ /* 0x000fe40000011616 */
[----:B------:R-:W-:Y:S02]  /*1e10*/  @!P1 SEL R22, R11, RZ, P0 ;  /* 0x000000ff0b169207 */ /* 0x000fe40000000000 */
[----:B------:R-:W-:Y:S02]  /*1e20*/  ISETP.GE.AND P1, PT, R2, RZ, PT ;  /* 0x000000ff0200720c */ /* 0x000fe40003f26270 */
[----:B------:R-:W-:Y:S05]  /*1e30*/  LEA.HI R9, P0, R22, R9, RZ, 0x1 ;  /* 0x0000000916097211 */ /* 0x000fea00078108ff */
[----:B------:R-:W-:Y:S01]  /*1e40*/  IMAD.X R7, RZ, RZ, R7, P0 ;  /* 0x000000ffff077224 */ /* 0x000fe200000e0607 */
[-C--:B------:R-:W-:Y:S04]  /*1e50*/  IADD3 R0, P0, RZ, -R9.reuse, RZ ;  /* 0x80000009ff007210 */ /* 0x080fe80007f1e0ff */
[----:B------:R-:W-:Y:S01]  /*1e60*/  SEL R22, R0, R9, !P1 ;  /* 0x0000000900167207 */ /* 0x000fe20004800000 */
[----:B------:R-:W-:Y:S05]  /*1e70*/  IMAD.X R2, RZ, RZ, ~R7, P0 ;  /* 0x000000ffff027224 */ /* 0x000fea00000e0e07 */
[----:B------:R-:W-:Y:S02]  /*1e80*/  SEL R23, R2, R7, !P1 ;  /* 0x0000000702177207 */ /* 0x000fe40004800000 */
.L_x_21:
[----:B------:R-:W-:Y:S05]  /*1e90*/  BSYNC B0 ;  /* 0x0000000000007941 */ /* 0x000fea0003800000 */
.L_x_20:
[----:B------:R-:W0:Y:S02]  /*1ea0*/  I2F.S64 R0, R22 ;  /* 0x0000001600007312 */ /* 0x000e240000301400 */
[----:B0-----:R-:W-:Y:S05]  /*1eb0*/  FMUL R2, R0, UR10 ;  /* 0x0000000a00027c20 */ /* 0x001fea0008400000 */
[----:B------:R-:W-:Y:S07]  /*1ec0*/  F2FP.F16.F32.PACK_AB R2, RZ, R2 ;  /* 0x00000002ff02723e */ /* 0x000fee00000000ff */
.L_x_19:
[----:B------:R-:W-:Y:S01]  /*1ed0*/  HSETP2.NEU.AND P1, PT, R2.H0_H0, RZ.H0_H0, PT ;  /* 0x200000ff02007234 */ /* 0x000fe20003f2d800 */
[----:B0-----:R-:W-:Y:S01]  /*1ee0*/  IMAD.MOV.U32 R22, RZ, RZ, R20 ;  /* 0x000000ffff167224 */ /* 0x001fe200078e0014 */
[----:B------:R-:W-:Y:S02]  /*1ef0*/  SHF.R.S32.HI R7, RZ, 0x1f, R18 ;  /* 0x0000001fff077819 */ /* 0x000fe40000011412 */
[----:B------:R-:W-:Y:S02]  /*1f00*/  SHF.R.S32.HI R23, RZ, 0x1f, R20 ;  /* 0x0000001fff177819 */ /* 0x000fe40000011414 */
[----:B------:R-:W-:Y:S01]  /*1f10*/  ISETP.GT.OR P1, PT, RZ, UR9, P1 ;  /* 0x00000009ff007c0c */ /* 0x000fe20008f24670 */
[----:B------:R-:W-:Y:S01]  /*1f20*/  IMAD R7, R7, UR6, RZ ;  /* 0x0000000607077c24 */ /* 0x000fe2000f8e02ff */
[----:B------:R-:W-:Y:S01]  /*1f30*/  MOV R25, R6 ;  /* 0x0000000600197202 */ /* 0x000fe20000000f00 */
[C---:B------:R-:W-:Y:S04]  /*1f40*/  IMAD.WIDE.U32 R22, R18.reuse, UR6, R22 ;  /* 0x0000000612167c25 */ /* 0x040fe8000f8e0016 */
[----:B------:R-:W-:Y:S04]  /*1f50*/  IMAD R7, R18, UR7, R7 ;  /* 0x0000000712077c24 */ /* 0x000fe8000f8e0207 */
[----:B------:R-:W-:Y:S01]  /*1f60*/  IMAD.IADD R7, R23, 0x1, R7 ;  /* 0x0000000117077824 */ /* 0x000fe200078e0207 */
[----:B------:R-:W-:Y:S01]  /*1f70*/  MOV R23, R21 ;  /* 0x0000001500177202 */ /* 0x000fe20000000f00 */
[----:B------:R-:W-:Y:S01]  /*1f80*/  @!P1 IMAD.MOV.U32 R3, RZ, RZ, 0x3f800000 ;  /* 0x3f800000ff039424 */ /* 0x000fe200078e00ff */
[----:B------:R-:W-:Y:S04]  /*1f90*/  @!P1 FSETP.GT.AND P0, PT, R0, RZ, PT ;  /* 0x000000ff0000920b */ /* 0x000fe80003f04000 */
[----:B------:R-:W-:Y:S02]  /*1fa0*/  @!P1 FSEL R3, R3, -1, P0 ;  /* 0xbf80000003039808 */ /* 0x000fe40000000000 */
[C---:B------:R-:W-:Y:S03]  /*1fb0*/  LEA R28, P0, R22.reuse, UR4, 0x1 ;  /* 0x00000004161c7c11 */ /* 0x040fe6000f8008ff */
[----:B------:R-:W-:Y:S01]  /*1fc0*/  @!P1 FADD R3, R3, R0 ;  /* 0x0000000003039221 */ /* 0x000fe20000000000 */
[----:B------:R-:W-:Y:S01]  /*1fd0*/  LEA.HI.X R29, R22, UR5, R7, 0x1, P0 ;  /* 0x00000005161d7c11 */ /* 0x000fe200080f0c07 */
[----:B------:R-:W-:Y:S03]  /*1fe0*/  IMAD.MOV.U32 R22, RZ, RZ, R19 ;  /* 0x000000ffff167224 */ /* 0x000fe600078e0013 */
[----:B------:R-:W-:Y:S05]  /*1ff0*/  @!P1 F2FP.F16.F32.PACK_AB R2, RZ, R3 ;  /* 0x00000003ff02923e */ /* 0x000fea00000000ff */
[----:B------:R4:W-:Y:S02]  /*2000*/  STG.E.U16 desc[UR18][R28.64], R2 ;  /* 0x000000021c007986 */ /* 0x0009e4000c101512 */
.L_x_13:
[----:B------:R-:W-:Y:S05]  /*2010*/  BSYNC B2 ;  /* 0x0000000000027941 */ /* 0x000fea0003800000 */
.L_x_12:
[----:B------:R-:W-:Y:S05]  /*2020*/  IADD3 R14, P0, R14, UR17, RZ ;  /* 0x000000110e0e7c10 */ /* 0x000fea000ff1e0ff */
[----:B------:R-:W-:Y:S01]  /*2030*/  IMAD.X R12, RZ, RZ, R12, P0 ;  /* 0x000000ffff0c7224 */ /* 0x000fe200000e060c */
[----:B------:R-:W-:Y:S04]  /*2040*/  ISETP.GE.U32.AND P0, PT, R14, UR20, PT ;  /* 0x000000140e007c0c */ /* 0x000fe8000bf06070 */
[----:B------:R-:W-:Y:S11]  /*2050*/  ISETP.GE.AND.EX P0, PT, R12, UR21, PT, P0 ;  /* 0x000000150c007c0c */ /* 0x000ff6000bf06300 */
[----:B------:R-:W-:Y:S02]  /*2060*/  @!UPT UIADD3 URZ, URZ, URZ, URZ ;  /* 0x0000003f3f3ff290 */ /* 0x000fe4000fffe03f */
[----:B------:R-:W-:Y:S05]  /*2070*/  @!P0 BRA `(.L_x_22) ;  /* 0xfffffff000ec8947 */ /* 0x000fea000383ffff */
[----:B------:R-:W-:Y:S05]  /*2080*/  BSYNC B3 ;  /* 0x0000000000037941 */ /* 0x000fea0003800000 */
.L_x_8:
[----:B------:R-:W-:Y:S04]  /*2090*/  STL.64 [R1+0x60], R24 ;  /* 0x0000601801007387 */ /* 0x000fe80000100a00 */
[----:B------:R-:W-:Y:S04]  /*20a0*/  STL.64 [R1+0x68], R22 ;  /* 0x0000681601007387 */ /* 0x000fe80000100a00 */
[----:B------:R-:W-:Y:S04]  /*20b0*/  STL.64 [R1+0x58], R16 ;  /* 0x0000581001007387 */ /* 0x000fe80000100a00 */
[----:B------:R-:W-:Y:S04]  /*20c0*/  STL [R1+0x70], R26 ;  /* 0x0000701a01007387 */ /* 0x000fe80000100800 */
[----:B------:R-:W-:Y:S01]  /*20d0*/  STL [R1+0x78], R8 ;  /* 0x0000780801007387 */ /* 0x000fe20000100800 */
[----:B------:R-:W-:Y:S05]  /*20e0*/  EXIT ;  /* 0x000000000000794d */ /* 0x000fea0003800000 */
        .weak           $__internal_0_$__cuda_sm20_div_s64
        .type           $__internal_0_$__cuda_sm20_div_s64,@function
        .size           $__internal_0_$__cuda_sm20_div_s64,($__internal_1_$__cuda_sm20_sqrt_rn_f32_slowpath - $__internal_0_$__cuda_sm20_div_s64)
$__internal_0_$__cuda_sm20_div_s64:
[----:B------:R-:W-:Y:S01]  /*20f0*/  ULDC UR13, c[0x0][0x214] ;  /* 0x00008500000d7ab9 */ /* 0x000fe20000000800 */
[----:B------:R-:W-:Y:S02]  /*2100*/  UISETP.GE.AND UP1, UPT, UR16, URZ, UPT ;  /* 0x0000003f1000728c */ /* 0x000fe4000bf26270 */
[----:B------:R-:W-:-:S04]  /*2110*/  UIADD3 UR15, UP0, URZ, -UR13, URZ ;  /* 0x8000000d3f0f7290 */ /* 0x000fc8000ff1e03f */
[----:B------:R-:W-:Y:S02]  /*2120*/  UIADD3.X UR14, URZ, ~UR16, URZ, UP0, !UPT ;  /* 0x800000103f0e7290 */ /* 0x000fe400087fe43f */
[----:B------:R-:W-:Y:S02]  /*2130*/  USEL UR22, UR15, UR13, !UP1 ;  /* 0x0000000d0f167287 */ /* 0x000fe4000c800000 */
[----:B------:R-:W-:-:S09]  /*2140*/  USEL UR23, UR14, UR16, !UP1 ;  /* 0x000000100e177287 */ /* 0x000fd2000c800000 */
[----:B------:R-:W0:Y:S08]  /*2150*/  I2F.U64.RP R0, UR22 ;  /* 0x0000001600007d12 */ /* 0x000e300008309000 */
[----:B0-----:R-:W0:Y:S02]  /*2160*/  MUFU.RCP R18, R0 ;  /* 0x0000000000127308 */ /* 0x001e240000001000 */
[----:B0-----:R-:W-:-:S06]  /*2170*/  VIADD R18, R18, 0x1ffffffe ;  /* 0x1ffffffe12127836 */ /* 0x001fcc0000000000 */
[----:B------:R-:W0:Y:S02]  /*2180*/  F2I.U64.TRUNC R18, R18 ;  /* 0x0000001200127311 */ /* 0x000e24000020d800 */
[----:B0-----:R-:W-:Y:S01]  /*2190*/  IMAD.WIDE.U32 R2, R18, UR22, RZ ;  /* 0x0000001612027c25 */ /* 0x001fe2000f8e00ff */
[----:B------:R-:W-:-:S03]  /*21a0*/  MOV R21, R18 ;  /* 0x0000001200157202 */ /* 0x000fc60000000f00 */
[----:B------:R-:W-:Y:S01]  /*21b0*/  IMAD R3, R18, UR23, R3 ;  /* 0x0000001712037c24 */ /* 0x000fe2000f8e0203 */
[----:B------:R-:W-:-:S03]  /*21c0*/  IADD3 R7, P0, RZ, -R2, RZ ;  /* 0x80000002ff077210 */ /* 0x000fc60007f1e0ff */
[----:B------:R-:W-:Y:S02]  /*21d0*/  IMAD R2, R19, UR22, R3 ;  /* 0x0000001613027c24 */ /* 0x000fe4000f8e0203 */
[----:B------:R-:W-:-:S04]  /*21e0*/  IMAD.HI.U32 R20, R18, R7, RZ ;  /* 0x0000000712147227 */ /* 0x000fc800078e00ff */
[----:B------:R-:W-:Y:S01]  /*21f0*/  IMAD.X R2, RZ, RZ, ~R2, P0 ;  /* 0x000000ffff027224 */ /* 0x000fe200000e0e02 */
[----:B------:R-:W-:Y:S01]  /*2200*/  ISETP.LE.AND P0, PT, RZ, UR16, PT ;  /* 0x00000010ff007c0c */ /* 0x000fe2000bf03270 */
[----:B------:R-:W-:Y:S02]  /*2210*/  IMAD R3, RZ, RZ, -UR13 ;  /* 0x8000000dff037e24 */ /* 0x000fe4000f8e02ff */
[----:B------:R-:W-:-:S03]  /*2220*/  IMAD.WIDE.U32 R20, P2, R18, R2, R20 ;  /* 0x0000000212147225 */ /* 0x000fc60007840014 */
[----:B------:R-:W-:Y:S01]  /*2230*/  SEL R3, R3, UR13, !P0 ;  /* 0x0000000d03037c07 */ /* 0x000fe2000c000000 */
[C---:B------:R-:W-:Y:S02]  /*2240*/  IMAD R0, R19.reuse, R2, RZ ;  /* 0x0000000213007224 */ /* 0x040fe400078e02ff */
[----:B------:R-:W-:-:S04]  /*2250*/  IMAD.HI.U32 R7, P1, R19, R7, R20 ;  /* 0x0000000713077227 */ /* 0x000fc80007820014 */
[----:B------:R-:W-:Y:S01]  /*2260*/  IMAD.HI.U32 R2, R19, R2, RZ ;  /* 0x0000000213027227 */ /* 0x000fe200078e00ff */
[----:B------:R-:W-:-:S03]  /*2270*/  IADD3 R21, P0, R0, R7, RZ ;  /* 0x0000000700157210 */ /* 0x000fc60007f1e0ff */
[----:B------:R-:W-:Y:S02]  /*2280*/  IMAD.X R0, R2, 0x1, R19, P2 ;  /* 0x0000000102007824 */ /* 0x000fe400010e0613 */
[----:B------:R-:W-:-:S03]  /*2290*/  IMAD.WIDE.U32 R18, R21, R3, RZ ;  /* 0x0000000315127225 */ /* 0x000fc600078e00ff */
[----:B------:R-:W-:Y:S01]  /*22a0*/  IADD3.X R0, RZ, RZ, R0, P0, P1 ;  /* 0x000000ffff007210 */ /* 0x000fe200007e2400 */
[C---:B------:R-:W-:Y:S01]  /*22b0*/  IMAD R7, R21.reuse, UR23, R19 ;  /* 0x0000001715077c24 */ /* 0x040fe2000f8e0213 */
[----:B------:R-:W-:Y:S01]  /*22c0*/  IADD3 R9, P0, RZ, -R18, RZ ;  /* 0x80000012ff097210 */ /* 0x000fe20007f1e0ff */
[----:B------:R-:W-:Y:S01]  /*22d0*/  HFMA2.MMA R19, -RZ, RZ, 0, 0 ;  /* 0x00000000ff137435 */ /* 0x000fe200000001ff */
[----:B------:R-:W-:Y:S01]  /*22e0*/  ISETP.GE.AND P1, PT, R12, RZ, PT ;  /* 0x000000ff0c00720c */ /* 0x000fe20003f26270 */
[----:B------:R-:W-:Y:S02]  /*22f0*/  IMAD R7, R0, R3, R7 ;  /* 0x0000000300077224 */ /* 0x000fe400078e0207 */
[----:B------:R-:W-:-:S03]  /*2300*/  IMAD.HI.U32 R20, R21, R9, RZ ;  /* 0x0000000915147227 */ /* 0x000fc600078e00ff */
[----:B------:R-:W-:Y:S02]  /*2310*/  IADD3.X R7, RZ, ~R7, RZ, P0, !PT ;  /* 0x80000007ff077210 */ /* 0x000fe400007fe4ff */
[----:B------:R-:W-:-:S03]  /*2320*/  IADD3 R11, P0, RZ, -R14, RZ ;  /* 0x8000000eff0b7210 */ /* 0x000fc60007f1e0ff */
[----:B------:R-:W-:Y:S01]  /*2330*/  IMAD.WIDE.U32 R20, P4, R21, R7, R20 ;  /* 0x0000000715147225 */ /* 0x000fe20007880014 */
[----:B------:R-:W-:-:S03]  /*2340*/  SEL R11, R11, R14, !P1 ;  /* 0x0000000e0b0b7207 */ /* 0x000fc60004800000 */
[C---:B------:R-:W-:Y:S02]  /*2350*/  IMAD R2, R0.reuse, R7, RZ ;  /* 0x0000000700027224 */ /* 0x040fe400078e02ff */
[----:B------:R-:W-:-:S04]  /*2360*/  IMAD.HI.U32 R9, P3, R0, R9, R20 ;  /* 0x0000000900097227 */ /* 0x000fc80007860014 */
[----:B------:R-:W-:Y:S01]  /*2370*/  IMAD.X R13, RZ, RZ, ~R12, P0 ;  /* 0x000000ffff0d7224 */ /* 0x000fe200000e0e0c */
[----:B------:R-:W-:Y:S01]  /*2380*/  IADD3 R9, P2, R2, R9, RZ ;  /* 0x0000000902097210 */ /* 0x000fe20007f5e0ff */
[----:B------:R-:W-:-:S03]  /*2390*/  IMAD.HI.U32 R7, R0, R7, RZ ;  /* 0x0000000700077227 */ /* 0x000fc600078e00ff */
[----:B------:R-:W-:Y:S01]  /*23a0*/  SEL R2, R13, R12, !P1 ;  /* 0x0000000c0d027207 */ /* 0x000fe20004800000 */
[----:B------:R-:W-:-:S04]  /*23b0*/  IMAD.HI.U32 R18, R9, R11, RZ ;  /* 0x0000000b09127227 */ /* 0x000fc800078e00ff */
[----:B------:R-:W-:Y:S02]  /*23c0*/  IMAD.X R7, R7, 0x1, R0, P4 ;  /* 0x0000000107077824 */ /* 0x000fe400020e0600 */
[----:B------:R-:W-:-:S03]  /*23d0*/  IMAD.WIDE.U32 R18, R9, R2, R18 ;  /* 0x0000000209127225 */ /* 0x000fc600078e0012 */
[----:B------:R-:W-:-:S05]  /*23e0*/  IADD3.X R7, RZ, RZ, R7, P2, P3 ;  /* 0x000000ffff077210 */ /* 0x000fca00017e6407 */
[C---:B------:R-:W-:Y:S02]  /*23f0*/  IMAD R0, R7.reuse, R2, RZ ;  /* 0x0000000207007224 */ /* 0x040fe400078e02ff */
[----:B------:R-:W-:-:S04]  /*2400*/  IMAD.HI.U32 R9, P1, R7, R11, R18 ;  /* 0x0000000b07097227 */ /* 0x000fc80007820012 */
[----:B------:R-:W-:Y:S01]  /*2410*/  IMAD.HI.U32 R7, R7, R2, RZ ;  /* 0x0000000207077227 */ /* 0x000fe200078e00ff */
[----:B------:R-:W-:-:S03]  /*2420*/  IADD3 R0, P0, R0, R9, RZ ;  /* 0x0000000900007210 */ /* 0x000fc60007f1e0ff */
[----:B------:R-:W-:Y:S02]  /*2430*/  IMAD.X R7, RZ, RZ, R7, P1 ;  /* 0x000000ffff077224 */ /* 0x000fe400008e0607 */
[----:B------:R-:W-:-:S04]  /*2440*/  IMAD.WIDE.U32 R18, R0, R3, RZ ;  /* 0x0000000300127225 */ /* 0x000fc800078e00ff */
[----:B------:R-:W-:Y:S01]  /*2450*/  IMAD.X R7, RZ, RZ, R7, P0 ;  /* 0x000000ffff077224 */ /* 0x000fe200000e0607 */
[----:B------:R-:W-:Y:S01]  /*2460*/  IADD3 R18, P0, -R18, R11, RZ ;  /* 0x0000000b12127210 */ /* 0x000fe20007f1e1ff */
[C---:B------:R-:W-:Y:S02]  /*2470*/  IMAD R20, R0.reuse, UR23, R19 ;  /* 0x0000001700147c24 */ /* 0x040fe4000f8e0213 */
[----:B------:R-:W-:Y:S01]  /*2480*/  VIADD R11, R0, 0x1 ;  /* 0x00000001000b7836 */ /* 0x000fe20000000000 */
[-C--:B------:R-:W-:Y:S01]  /*2490*/  ISETP.GE.U32.AND P1, PT, R18, R3.reuse, PT ;  /* 0x000000031200720c */ /* 0x080fe20003f26070 */
[----:B------:R-:W-:-:S05]  /*24a0*/  IMAD R7, R7, R3, R20 ;  /* 0x0000000307077224 */ /* 0x000fca00078e0214 */
[----:B------:R-:W-:Y:S02]  /*24b0*/  IADD3.X R2, ~R7, R2, RZ, P0, !PT ;  /* 0x0000000207027210 */ /* 0x000fe400007fe5ff */
[----:B------:R-:W-:Y:S02]  /*24c0*/  IADD3 R9, P0, R18, -R3, RZ ;  /* 0x8000000312097210 */ /* 0x000fe40007f1e0ff */
[C---:B------:R-:W-:Y:S02]  /*24d0*/  ISETP.GE.U32.AND.EX P1, PT, R2.reuse, UR23, PT, P1 ;  /* 0x0000001702007c0c */ /* 0x040fe4000bf26110 */
[----:B------:R-:W-:Y:S02]  /*24e0*/  IADD3.X R7, R2, ~UR23, RZ, P0, !PT ;  /* 0x8000001702077c10 */ /* 0x000fe400087fe4ff */
[----:B------:R-:W-:Y:S02]  /*24f0*/  SEL R18, R9, R18, P1 ;  /* 0x0000001209127207 */ /* 0x000fe40000800000 */
[----:B------:R-:W-:-:S02]  /*2500*/  SEL R7, R7, R2, P1 ;  /* 0x0000000207077207 */ /* 0x000fc40000800000 */
[----:B------:R-:W-:Y:S02]  /*2510*/  SEL R11, R11, R0, P1 ;  /* 0x000000000b0b7207 */ /* 0x000fe40000800000 */
[----:B------:R-:W-:Y:S02]  /*2520*/  ISETP.GE.U32.AND P0, PT, R18, R3, PT ;  /* 0x000000031200720c */ /* 0x000fe40003f06070 */
[----:B------:R-:W-:Y:S02]  /*2530*/  IADD3 R0, R11, 0x1, RZ ;  /* 0x000000010b007810 */ /* 0x000fe40007ffe0ff */
[----:B------:R-:W-:Y:S02]  /*2540*/  ISETP.GE.U32.AND.EX P0, PT, R7, UR23, PT, P0 ;  /* 0x0000001707007c0c */ /* 0x000fe4000bf06100 */
[----:B------:R-:W-:Y:S02]  /*2550*/  LOP3.LUT R2, R12, UR16, RZ, 0x3c, !PT ;  /* 0x000000100c027c12 */ /* 0x000fe4000f8e3cff */
[----:B------:R-:W-:-:S02]  /*2560*/  SEL R0, R0, R11, P0 ;  /* 0x0000000b00007207 */ /* 0x000fc40000000000 */
[----:B------:R-:W-:Y:S02]  /*2570*/  ISETP.NE.U32.AND P0, PT, RZ, UR13, PT ;  /* 0x0000000dff007c0c */ /* 0x000fe4000bf05070 */
[----:B------:R-:W-:Y:S01]  /*2580*/  ISETP.GE.AND P1, PT, R2, RZ, PT ;  /* 0x000000ff0200720c */ /* 0x000fe20003f26270 */
[----:B------:R-:W-:Y:S01]  /*2590*/  IMAD.MOV R3, RZ, RZ, -R0 ;  /* 0x000000ffff037224 */ /* 0x000fe200078e0a00 */
[----:B------:R-:W-:Y:S02]  /*25a0*/  MOV R7, 0x0 ;  /* 0x0000000000077802 */ /* 0x000fe40000000f00 */
[----:B------:R-:W-:Y:S02]  /*25b0*/  ISETP.NE.AND.EX P0, PT, RZ, UR16, PT, P0 ;  /* 0x00000010ff007c0c */ /* 0x000fe4000bf05300 */
[----:B------:R-:W-:-:S04]  /*25c0*/  SEL R3, R3, R0, !P1 ;  /* 0x0000000003037207 */ /* 0x000fc80004800000 */
[----:B------:R-:W-:Y:S01]  /*25d0*/  SEL R20, R3, 0xffffffff, P0 ;  /* 0xffffffff03147807 */ /* 0x000fe20000000000 */
[----:B------:R-:W-:Y:S06]  /*25e0*/  RET.REL.NODEC R6 `(_ZN7cutlass9reference6device6kernel13TensorForEachINS1_6detail28TensorFillRandomGaussianFuncINS_6half_tENS_6layout11ColumnMajorEEELi2ENS9_6ParamsEEEvNS_5CoordIXT0_EilEET1_) ;  /* 0xffffffd806847950 */ /* 0x000fec0003c3ffff */
        .weak           $__internal_1_$__cuda_sm20_sqrt_rn_f32_slowpath
        .type           $__internal_1_$__cuda_sm20_sqrt_rn_f32_slowpath,@function
        .size           $__internal_1_$__cuda_sm20_sqrt_rn_f32_slowpath,(.L_x_36 - $__internal_1_$__cuda_sm20_sqrt_rn_f32_slowpath)
$__internal_1_$__cuda_sm20_sqrt_rn_f32_slowpath:
[----:B------:R-:W-:-:S13]  /*25f0*/  LOP3.LUT P0, RZ, R3, 0x7fffffff, RZ, 0xc0, !PT ;  /* 0x7fffffff03ff7812 */ /* 0x000fda000780c0ff */
[----:B------:R-:W-:Y:S01]  /*2600*/  @!P0 MOV R11, R3 ;  /* 0x00000003000b8202 */ /* 0x000fe20000000f00 */
[----:B------:R-:W-:Y:S06]  /*2610*/  @!P0 BRA `(.L_x_23) ;  /* 0x0000000000448947 */ /* 0x000fec0003800000 */
[----:B------:R-:W-:Y:S01]  /*2620*/  FSETP.GEU.FTZ.AND P0, PT, R3, RZ, PT ;  /* 0x000000ff0300720b */ /* 0x000fe20003f1e000 */
[----:B------:R-:W-:-:S12]  /*2630*/  IMAD.MOV.U32 R8, RZ, RZ, R3 ;  /* 0x000000ffff087224 */ /* 0x000fd800078e0003 */
[----:B------:R-:W-:Y:S01]  /*2640*/  @!P0 MOV R11, 0x7fffffff ;  /* 0x7fffffff000b8802 */ /* 0x000fe20000000f00 */
[----:B------:R-:W-:Y:S06]  /*2650*/  @!P0 BRA `(.L_x_23) ;  /* 0x0000000000348947 */ /* 0x000fec0003800000 */
[----:B------:R-:W-:-:S13]  /*2660*/  FSETP.GTU.FTZ.AND P0, PT, |R8|, +INF , PT ;  /* 0x7f8000000800780b */ /* 0x000fda0003f1c200 */
[----:B------:R-:W-:Y:S01]  /*2670*/  @P0 FADD.FTZ R11, R8, 1 ;  /* 0x3f800000080b0421 */ /* 0x000fe20000010000 */
[----:B------:R-:W-:Y:S06]  /*2680*/  @P0 BRA `(.L_x_23) ;  /* 0x0000000000280947 */ /* 0x000fec0003800000 */
[----:B------:R-:W-:-:S13]  /*2690*/  FSETP.NEU.FTZ.AND P0, PT, |R8|, +INF , PT ;  /* 0x7f8000000800780b */ /* 0x000fda0003f1d200 */
[----:B------:R-:W-:Y:S01]  /*26a0*/  @P0 FFMA R9, R8, 1.84467440737095516160e+19, RZ ;  /* 0x5f80000008090823 */ /* 0x000fe200000000ff */
[----:B------:R-:W-:-:S03]  /*26b0*/  @!P0 MOV R11, R8 ;  /* 0x00000008000b8202 */ /* 0x000fc60000000f00 */
[----:B------:R-:W0:Y:S02]  /*26c0*/  @P0 MUFU.RSQ R0, R9 ;  /* 0x0000000900000308 */ /* 0x000e240000001400 */
[----:B0-----:R-:W-:Y:S01]  /*26d0*/  @P0 FMUL.FTZ R6, R9, R0 ;  /* 0x0000000009060220 */ /* 0x001fe20000410000 */
[----:B------:R-:W-:-:S03]  /*26e0*/  @P0 FMUL.FTZ R0, R0, 0.5 ;  /* 0x3f00000000000820 */ /* 0x000fc60000410000 */
[----:B------:R-:W-:-:S04]  /*26f0*/  @P0 FADD.FTZ R3, -R6, -RZ ;  /* 0x800000ff06030221 */ /* 0x000fc80000010100 */
[----:B------:R-:W-:-:S04]  /*2700*/  @P0 FFMA R3, R6, R3, R9 ;  /* 0x0000000306030223 */ /* 0x000fc80000000009 */
[----:B------:R-:W-:-:S04]  /*2710*/  @P0 FFMA R0, R3, R0, R6 ;  /* 0x0000000003000223 */ /* 0x000fc80000000006 */
[----:B------:R-:W-:-:S07]  /*2720*/  @P0 FMUL.FTZ R11, R0, 2.3283064365386962891e-10 ;  /* 0x2f800000000b0820 */ /* 0x000fce0000410000 */
.L_x_23:
[----:B------:R-:W-:Y:S01]  /*2730*/  HFMA2.MMA R3, -RZ, RZ, 0, 0 ;  /* 0x00000000ff037435 */ /* 0x000fe200000001ff */
[----:B------:R-:W-:-:S05]  /*2740*/  MOV R0, R11 ;  /* 0x0000000b00007202 */ /* 0x000fca0000000f00 */
[----:B------:R-:W-:Y:S05]  /*2750*/  RET.REL.NODEC R2 `(_ZN7cutlass9reference6device6kernel13TensorForEachINS1_6detail28TensorFillRandomGaussianFuncINS_6half_tENS_6layout11ColumnMajorEEELi2ENS9_6ParamsEEEvNS_5CoordIXT0_EilEET1_) ;  /* 0xffffffd802287950 */ /* 0x000fea0003c3ffff */
.L_x_24:
[----:B------:R-:W-:-:S00]  /*2760*/  BRA `(.L_x_24) ;  /* 0xfffffffc00fc7947 */ /* 0x000fc0000383ffff */
[----:B------:R-:W-:-:S00]  /*2770*/  NOP ;  /* 0x0000000000007918 */ /* 0x000fc00000000000 */
        /* <DEDUP_REMOVED lines=8> */
.L_x_36:


//--------------------- .text._ZN7cutlass6KernelINS_4gemm6kernel4GemmINS1_11threadblock12MmaPipelinedINS1_9GemmShapeILi128ELi128ELi8EEENS_9transform11threadblock22PredicatedTileIteratorINS_11MatrixShapeILi128ELi8EEENS_6half_tENS_6layout8RowMajorELi1ENS8_30PitchLinearStripminedThreadMapINS_16PitchLinearShapeILi8ELi128EEELi256ELi1EEELi1ELb0ENSE_9NoPermuteEEENS9_19RegularTileIteratorISC_SD_NSE_11ColumnMajorELi1ENS8_33TransposePitchLinearThreadMapSimtISJ_EELi2EEENSA_INSB_ILi8ELi128EEESD_SF_Li0ENSG_INSH_ILi128ELi8EEELi256ELi1EEELi1ELb0ESK_EENSM_ISR_SD_SF_Li0EST_Li2EEESD_SF_NS4_9MmaPolicyINS1_4warp7MmaSimtINS6_ILi32ELi64ELi8EEESD_SN_SD_SF_SD_SF_NSX_13MmaSimtPolicyINSB_ILi4ELi8EEENSE_19RowMajorInterleavedILi2EEENS6_ILi8ELi8ELi1EEEEELi1ELNS_16ComplexTransformE0ELS16_0EbEENSB_ILi8ELi0EEENSB_ILi0ELi0EEELi1EEENS_21NumericArrayConverterISD_SD_Li4ELNS_15FloatRoundStyleE2ENS8_6thread14UnaryTransform8IdentityEEES1G_bEENS_8epilogue11threadblock8EpilogueIS7_S17_Li1ENS1J_22PredicatedTileIteratorINS1J_26OutputTileOptimalThreadMapINS1J_15OutputTileShapeILi128ELi1ELi4ELi4ELi1EEENS1N_ILi1ELi8ELi1ELi1ELi8EEELi256ELi1ELi16EEESD_Lb0ESK_Lb0EEENS1I_4warp20FragmentIteratorSimtISZ_NS1_6thread3MmaIS14_SD_SN_SD_SF_SD_SF_NS_4arch13OpMultiplyAddEbEESF_S15_EENS1S_16TileIteratorSimtISZ_S1Y_SD_SF_S15_EENS1J_18SharedLoadIteratorINS1Q_18CompactedThreadMapESD_Li2EEENS1I_6thread17LinearCombinationISD_Li1ESD_SD_LNS25_9ScaleType4KindE0ELS1C_2ESD_EENSB_ILi0ELi33EEELi1ELi1EEENS4_30GemmIdentityThreadblockSwizzleILi1EEELb0EEEEEvNT_6ParamsE --------------------------
	.section	.text._ZN7cutlass6KernelINS_4gemm6kernel4GemmINS1_11threadblock12MmaPipelinedINS1_9GemmShapeILi128ELi128ELi8EEENS_9transform11threadblock22PredicatedTileIteratorINS_11MatrixShapeILi128ELi8EEENS_6half_tENS_6layout8RowMajorELi1ENS8_30PitchLinearStripminedThreadMapINS_16PitchLinearShapeILi8ELi128EEELi256ELi1EEELi1ELb0ENSE_9NoPermuteEEENS9_19RegularTileIteratorISC_SD_NSE_11ColumnMajorELi1ENS8_33TransposePitchLinearThreadMapSimtISJ_EELi2EEENSA_INSB_ILi8ELi128EEESD_SF_Li0ENSG_INSH_ILi128ELi8EEELi256ELi1EEELi1ELb0ESK_EENSM_ISR_SD_SF_Li0EST_Li2EEESD_SF_NS4_9MmaPolicyINS1_4warp7MmaSimtINS6_ILi32ELi64ELi8EEESD_SN_SD_SF_SD_SF_NSX_13MmaSimtPolicyINSB_ILi4ELi8EEENSE_19RowMajorInterleavedILi2EEENS6_ILi8ELi8ELi1EEEEELi1ELNS_16ComplexTransformE0ELS16_0EbEENSB_ILi8ELi0EEENSB_ILi0ELi0EEELi1EEENS_21NumericArrayConverterISD_SD_Li4ELNS_15FloatRoundStyleE2ENS8_6thread14UnaryTransform8IdentityEEES1G_bEENS_8epilogue11threadblock8EpilogueIS7_S17_Li1ENS1J_22PredicatedTileIteratorINS1J_26OutputTileOptimalThreadMapINS1J_15OutputTileShapeILi128ELi1ELi4ELi4ELi1EEENS1N_ILi1ELi8ELi1ELi1ELi8EEELi256ELi1ELi16EEESD_Lb0ESK_Lb0EEENS1I_4warp20FragmentIteratorSimtISZ_NS1_6thread3MmaIS14_SD_SN_SD_SF_SD_SF_NS_4arch13OpMultiplyAddEbEESF_S15_EENS1S_16TileIteratorSimtISZ_S1Y_SD_SF_S15_EENS1J_18SharedLoadIteratorINS1Q_18CompactedThreadMapESD_Li2EEENS1I_6thread17LinearCombinationISD_Li1ESD_SD_LNS25_9ScaleType4KindE0ELS1C_2ESD_EENSB_ILi0ELi33EEELi1ELi1EEENS4_30GemmIdentityThreadblockSwizzleILi1EEELb0EEEEEvNT_6ParamsE,"ax",@progbits
	.align	128
.text._ZN7cutlass6KernelINS_4gemm6kernel4GemmINS1_11threadblock12MmaPipelinedINS1_9GemmShapeILi128ELi128ELi8EEENS_9transform11threadblock22PredicatedTileIteratorINS_11MatrixShapeILi128ELi8EEENS_6half_tENS_6layout8RowMajorELi1ENS8_30PitchLinearStripminedThreadMapINS_16PitchLinearShapeILi8ELi128EEELi256ELi1EEELi1ELb0ENSE_9NoPermuteEEENS9_19RegularTileIteratorISC_SD_NSE_11ColumnMajorELi1ENS8_33TransposePitchLinearThreadMapSimtISJ_EELi2EEENSA_INSB_ILi8ELi128EEESD_SF_Li0ENSG_INSH_ILi128ELi8EEELi256ELi1EEELi1ELb0ESK_EENSM_ISR_SD_SF_Li0EST_Li2EEESD_SF_NS4_9MmaPolicyINS1_4warp7MmaSimtINS6_ILi32ELi64ELi8EEESD_SN_SD_SF_SD_SF_NSX_13MmaSimtPolicyINSB_ILi4ELi8EEENSE_19RowMajorInterleavedILi2EEENS6_ILi8ELi8ELi1EEEEELi1ELNS_16ComplexTransformE0ELS16_0EbEENSB_ILi8ELi0EEENSB_ILi0ELi0EEELi1EEENS_21NumericArrayConverterISD_SD_Li4ELNS_15FloatRoundStyleE2ENS8_6thread14UnaryTransform8IdentityEEES1G_bEENS_8epilogue11threadblock8EpilogueIS7_S17_Li1ENS1J_22PredicatedTileIteratorINS1J_26OutputTileOptimalThreadMapINS1J_15OutputTileShapeILi128ELi1ELi4ELi4ELi1EEENS1N_ILi1ELi8ELi1ELi1ELi8EEELi256ELi1ELi16EEESD_Lb0ESK_Lb0EEENS1I_4warp20FragmentIteratorSimtISZ_NS1_6thread3MmaIS14_SD_SN_SD_SF_SD_SF_NS_4arch13OpMultiplyAddEbEESF_S15_EENS1S_16TileIteratorSimtISZ_S1Y_SD_SF_S15_EENS1J_18SharedLoadIteratorINS1Q_18CompactedThreadMapESD_Li2EEENS1I_6thread17LinearCombinationISD_Li1ESD_SD_LNS25_9ScaleType4KindE0ELS1C_2ESD_EENSB_ILi0ELi33EEELi1ELi1EEENS4_30GemmIdentityThreadblockSwizzleILi1EEELb0EEEEEvNT_6ParamsE:
        .type           _ZN7cutlass6KernelINS_4gemm6kernel4GemmINS1_11threadblock12MmaPipelinedINS1_9GemmShapeILi128ELi128ELi8EEENS_9transform11threadblock22PredicatedTileIteratorINS_11MatrixShapeILi128ELi8EEENS_6half_tENS_6layout8RowMajorELi1ENS8_30PitchLinearStripminedThreadMapINS_16PitchLinearShapeILi8ELi128EEELi256ELi1EEELi1ELb0ENSE_9NoPermuteEEENS9_19RegularTileIteratorISC_SD_NSE_11ColumnMajorELi1ENS8_33TransposePitchLinearThreadMapSimtISJ_EELi2EEENSA_INSB_ILi8ELi128EEESD_SF_Li0ENSG_INSH_ILi128ELi8EEELi256ELi1EEELi1ELb0ESK_EENSM_ISR_SD_SF_Li0EST_Li2EEESD_SF_NS4_9MmaPolicyINS1_4warp7MmaSimtINS6_ILi32ELi64ELi8EEESD_SN_SD_SF_SD_SF_NSX_13MmaSimtPolicyINSB_ILi4ELi8EEENSE_19RowMajorInterleavedILi2EEENS6_ILi8ELi8ELi1EEEEELi1ELNS_16ComplexTransformE0ELS16_0EbEENSB_ILi8ELi0EEENSB_ILi0ELi0EEELi1EEENS_21NumericArrayConverterISD_SD_Li4ELNS_15FloatRoundStyleE2ENS8_6thread14UnaryTransform8IdentityEEES1G_bEENS_8epilogue11threadblock8EpilogueIS7_S17_Li1ENS1J_22PredicatedTileIteratorINS1J_26OutputTileOptimalThreadMapINS1J_15OutputTileShapeILi128ELi1ELi4ELi4ELi1EEENS1N_ILi1ELi8ELi1ELi1ELi8EEELi256ELi1ELi16EEESD_Lb0ESK_Lb0EEENS1I_4warp20FragmentIteratorSimtISZ_NS1_6thread3MmaIS14_SD_SN_SD_SF_SD_SF_NS_4arch13OpMultiplyAddEbEESF_S15_EENS1S_16TileIteratorSimtISZ_S1Y_SD_SF_S15_EENS1J_18SharedLoadIteratorINS1Q_18CompactedThreadMapESD_Li2EEENS1I_6thread17LinearCombinationISD_Li1ESD_SD_LNS25_9ScaleType4KindE0ELS1C_2ESD_EENSB_ILi0ELi33EEELi1ELi1EEENS4_30GemmIdentityThreadblockSwizzleILi1EEELb0EEEEEvNT_6ParamsE,@function
        .size           _ZN7cutlass6KernelINS_4gemm6kernel4GemmINS1_11threadblock12MmaPipelinedINS1_9GemmShapeILi128ELi128ELi8EEENS_9transform11threadblock22PredicatedTileIteratorINS_11MatrixShapeILi128ELi8EEENS_6half_tENS_6layout8RowMajorELi1ENS8_30PitchLinearStripminedThreadMapINS_16PitchLinearShapeILi8ELi128EEELi256ELi1EEELi1ELb0ENSE_9NoPermuteEEENS9_19RegularTileIteratorISC_SD_NSE_11ColumnMajorELi1ENS8_33TransposePitchLinearThreadMapSimtISJ_EELi2EEENSA_INSB_ILi8ELi128EEESD_SF_Li0ENSG_INSH_ILi128ELi8EEELi256ELi1EEELi1ELb0ESK_EENSM_ISR_SD_SF_Li0EST_Li2EEESD_SF_NS4_9MmaPolicyINS1_4warp7MmaSimtINS6_ILi32ELi64ELi8EEESD_SN_SD_SF_SD_SF_NSX_13MmaSimtPolicyINSB_ILi4ELi8EEENSE_19RowMajorInterleavedILi2EEENS6_ILi8ELi8ELi1EEEEELi1ELNS_16ComplexTransformE0ELS16_0EbEENSB_ILi8ELi0EEENSB_ILi0ELi0EEELi1EEENS_21NumericArrayConverterISD_SD_Li4ELNS_15FloatRoundStyleE2ENS8_6thread14UnaryTransform8IdentityEEES1G_bEENS_8epilogue11threadblock8EpilogueIS7_S17_Li1ENS1J_22PredicatedTileIteratorINS1J_26OutputTileOptimalThreadMapINS1J_15OutputTileShapeILi128ELi1ELi4ELi4ELi1EEENS1N_ILi1ELi8ELi1ELi1ELi8EEELi256ELi1ELi16EEESD_Lb0ESK_Lb0EEENS1I_4warp20FragmentIteratorSimtISZ_NS1_6thread3MmaIS14_SD_SN_SD_SF_SD_SF_NS_4arch13OpMultiplyAddEbEESF_S15_EENS1S_16TileIteratorSimtISZ_S1Y_SD_SF_S15_EENS1J_18SharedLoadIteratorINS1Q_18CompactedThreadMapESD_Li2EEENS1I_6thread17LinearCombinationISD_Li1ESD_SD_LNS25_9ScaleType4KindE0ELS1C_2ESD_EENSB_ILi0ELi33EEELi1ELi1EEENS4_30GemmIdentityThreadblockSwizzleILi1EEELb0EEEEEvNT_6ParamsE,(.L_x_37 - _ZN7cutlass6KernelINS_4gemm6kernel4GemmINS1_11threadblock12MmaPipelinedINS1_9GemmShapeILi128ELi128ELi8EEENS_9transform11threadblock22PredicatedTileIteratorINS_11MatrixShapeILi128ELi8EEENS_6half_tENS_6layout8RowMajorELi1ENS8_30PitchLinearStripminedThreadMapINS_16PitchLinearShapeILi8ELi128EEELi256ELi1EEELi1ELb0ENSE_9NoPermuteEEENS9_19RegularTileIteratorISC_SD_NSE_11ColumnMajorELi1ENS8_33TransposePitchLinearThreadMapSimtISJ_EELi2EEENSA_INSB_ILi8ELi128EEESD_SF_Li0ENSG_INSH_ILi128ELi8EEELi256ELi1EEELi1ELb0ESK_EENSM_ISR_SD_SF_Li0EST_Li2EEESD_SF_NS4_9MmaPolicyINS1_4warp7MmaSimtINS6_ILi32ELi64ELi8EEESD_SN_SD_SF_SD_SF_NSX_13MmaSimtPolicyINSB_ILi4ELi8EEENSE_19RowMajorInterleavedILi2EEENS6_ILi8ELi8ELi1EEEEELi1ELNS_16ComplexTransformE0ELS16_0EbEENSB_ILi8ELi0EEENSB_ILi0ELi0EEELi1EEENS_21NumericArrayConverterISD_SD_Li4ELNS_15FloatRoundStyleE2ENS8_6thread14UnaryTransform8IdentityEEES1G_bEENS_8epilogue11threadblock8EpilogueIS7_S17_Li1ENS1J_22PredicatedTileIteratorINS1J_26OutputTileOptimalThreadMapINS1J_15OutputTileShapeILi128ELi1ELi4ELi4ELi1EEENS1N_ILi1ELi8ELi1ELi1ELi8EEELi256ELi1ELi16EEESD_Lb0ESK_Lb0EEENS1I_4warp20FragmentIteratorSimtISZ_NS1_6thread3MmaIS14_SD_SN_SD_SF_SD_SF_NS_4arch13OpMultiplyAddEbEESF_S15_EENS1S_16TileIteratorSimtISZ_S1Y_SD_SF_S15_EENS1J_18SharedLoadIteratorINS1Q_18CompactedThreadMapESD_Li2EEENS1I_6thread17LinearCombinationISD_Li1ESD_SD_LNS25_9ScaleType4KindE0ELS1C_2ESD_EENSB_ILi0ELi33EEELi1ELi1EEENS4_30GemmIdentityThreadblockSwizzleILi1EEELb0EEEEEvNT_6ParamsE)
        .other          _ZN7cutlass6KernelINS_4gemm6kernel4GemmINS1_11threadblock12MmaPipelinedINS1_9GemmShapeILi128ELi128ELi8EEENS_9transform11threadblock22PredicatedTileIteratorINS_11MatrixShapeILi128ELi8EEENS_6half_tENS_6layout8RowMajorELi1ENS8_30PitchLinearStripminedThreadMapINS_16PitchLinearShapeILi8ELi128EEELi256ELi1EEELi1ELb0ENSE_9NoPermuteEEENS9_19RegularTileIteratorISC_SD_NSE_11ColumnMajorELi1ENS8_33TransposePitchLinearThreadMapSimtISJ_EELi2EEENSA_INSB_ILi8ELi128EEESD_SF_Li0ENSG_INSH_ILi128ELi8EEELi256ELi1EEELi1ELb0ESK_EENSM_ISR_SD_SF_Li0EST_Li2EEESD_SF_NS4_9MmaPolicyINS1_4warp7MmaSimtINS6_ILi32ELi64ELi8EEESD_SN_SD_SF_SD_SF_NSX_13MmaSimtPolicyINSB_ILi4ELi8EEENSE_19RowMajorInterleavedILi2EEENS6_ILi8ELi8ELi1EEEEELi1ELNS_16ComplexTransformE0ELS16_0EbEENSB_ILi8ELi0EEENSB_ILi0ELi0EEELi1EEENS_21NumericArrayConverterISD_SD_Li4ELNS_15FloatRoundStyleE2ENS8_6thread14UnaryTransform8IdentityEEES1G_bEENS_8epilogue11threadblock8EpilogueIS7_S17_Li1ENS1J_22PredicatedTileIteratorINS1J_26OutputTileOptimalThreadMapINS1J_15OutputTileShapeILi128ELi1ELi4ELi4ELi1EEENS1N_ILi1ELi8ELi1ELi1ELi8EEELi256ELi1ELi16EEESD_Lb0ESK_Lb0EEENS1I_4warp20FragmentIteratorSimtISZ_NS1_6thread3MmaIS14_SD_SN_SD_SF_SD_SF_NS_4arch13OpMultiplyAddEbEESF_S15_EENS1S_16TileIteratorSimtISZ_S1Y_SD_SF_S15_EENS1J_18SharedLoadIteratorINS1Q_18CompactedThreadMapESD_Li2EEENS1I_6thread17LinearCombinationISD_Li1ESD_SD_LNS25_9ScaleType4KindE0ELS1C_2ESD_EENSB_ILi0ELi33EEELi1ELi1EEENS4_30GemmIdentityThreadblockSwizzleILi1EEELb0EEEEEvNT_6ParamsE,@"STO_CUDA_ENTRY STV_DEFAULT"
_ZN7cutlass6KernelINS_4gemm6kernel4GemmINS1_11threadblock12MmaPipelinedINS1_9GemmShapeILi128ELi128ELi8EEENS_9transform11threadblock22PredicatedTileIteratorINS_11MatrixShapeILi128ELi8EEENS_6half_tENS_6layout8RowMajorELi1ENS8_30PitchLinearStripminedThreadMapINS_16PitchLinearShapeILi8ELi128EEELi256ELi1EEELi1ELb0ENSE_9NoPermuteEEENS9_19RegularTileIteratorISC_SD_NSE_11ColumnMajorELi1ENS8_33TransposePitchLinearThreadMapSimtISJ_EELi2EEENSA_INSB_ILi8ELi128EEESD_SF_Li0ENSG_INSH_ILi128ELi8EEELi256ELi1EEELi1ELb0ESK_EENSM_ISR_SD_SF_Li0EST_Li2EEESD_SF_NS4_9MmaPolicyINS1_4warp7MmaSimtINS6_ILi32ELi64ELi8EEESD_SN_SD_SF_SD_SF_NSX_13MmaSimtPolicyINSB_ILi4ELi8EEENSE_19RowMajorInterleavedILi2EEENS6_ILi8ELi8ELi1EEEEELi1ELNS_16ComplexTransformE0ELS16_0EbEENSB_ILi8ELi0EEENSB_ILi0ELi0EEELi1EEENS_21NumericArrayConverterISD_SD_Li4ELNS_15FloatRoundStyleE2ENS8_6thread14UnaryTransform8IdentityEEES1G_bEENS_8epilogue11threadblock8EpilogueIS7_S17_Li1ENS1J_22PredicatedTileIteratorINS1J_26OutputTileOptimalThreadMapINS1J_15OutputTileShapeILi128ELi1ELi4ELi4ELi1EEENS1N_ILi1ELi8ELi1ELi1ELi8EEELi256ELi1ELi16EEESD_Lb0ESK_Lb0EEENS1I_4warp20FragmentIteratorSimtISZ_NS1_6thread3MmaIS14_SD_SN_SD_SF_SD_SF_NS_4arch13OpMultiplyAddEbEESF_S15_EENS1S_16TileIteratorSimtISZ_S1Y_SD_SF_S15_EENS1J_18SharedLoadIteratorINS1Q_18CompactedThreadMapESD_Li2EEENS1I_6thread17LinearCombinationISD_Li1ESD_SD_LNS25_9ScaleType4KindE0ELS1C_2ESD_EENSB_ILi0ELi33EEELi1ELi1EEENS4_30GemmIdentityThreadblockSwizzleILi1EEELb0EEEEEvNT_6ParamsE:
[----:B------:R-:W-:Y:S08]  /*0000*/  LDC R1, c[0x0][0x28] ;  /* 0x00000a00ff017b82 */ /* 0x000ff00000000800 */
[----:B------:R-:W0:Y:S01]  /*0010*/  S2UR UR7, SR_CTAID.X ;  /* 0x00000000000779c3 */ /* 0x000e220000002500 */
[----:B------:R-:W-:Y:S01]  /*0020*/  ULDC UR5, c[0x0][0x228] ;  /* 0x00008a0000057ab9 */ /* 0x000fe20000000800 */
[----:B------:R-:W-:-:S02]  /*0030*/  UMOV UR4, 0xffffffff ;  /* 0xffffffff00047882 */ /* 0x000fc40000000000 */
[----:B------:R-:W-:-:S04]  /*0040*/  USHF.L.U32 UR4, UR4, UR5, URZ ;  /* 0x0000000504047299 */ /* 0x000fc8000800063f */
[----:B------:R-:W1:Y:S01]  /*0050*/  S2UR UR6, SR_CTAID.Y ;  /* 0x00000000000679c3 */ /* 0x000e620000002600 */
[----:B0-----:R-:W-:Y:S02]  /*0060*/  ULOP3.LUT UR4, UR7, UR4, URZ, 0x30, !UPT ;  /* 0x0000000407047292 */ /* 0x001fe4000f8e303f */
[----:B------:R-:W-:Y:S02]  /*0070*/  USHF.R.S32.HI UR7, URZ, UR5, UR7 ;  /* 0x000000053f077299 */ /* 0x000fe40008011407 */
[----:B-1----:R-:W-:-:S04]  /*0080*/  USHF.L.U32 UR6, UR6, UR5, URZ ;  /* 0x0000000506067299 */ /* 0x002fc8000800063f */
[----:B------:R-:W-:-:S03]  /*0090*/  UIADD3 UR6, UR6, UR4, URZ ;  /* 0x0000000406067290 */ /* 0x000fc6000fffe03f */
[----:B------:R-:W-:Y:S02]  /*00a0*/  ULDC UR4, c[0x0][0x220] ;  /* 0x0000880000047ab9 */ /* 0x000fe40000000800 */
[----:B------:R-:W-:-:S03]  /*00b0*/  UISETP.GE.AND UP0, UPT, UR6, UR4, UPT ;  /* 0x000000040600728c */ /* 0x000fc6000bf06270 */
[----:B------:R-:W-:Y:S02]  /*00c0*/  ULDC UR4, c[0x0][0x21c] ;  /* 0x0000870000047ab9 */ /* 0x000fe40000000800 */
[----:B------:R-:W-:-:S06]  /*00d0*/  UISETP.GE.OR UP0, UPT, UR7, UR4, UP0 ;  /* 0x000000040700728c */ /* 0x000fcc0008706670 */
[----:B------:R-:W-:-:S13]  /*00e0*/  PLOP3.LUT P0, PT, PT, PT, UP0, 0x80, 0x0 ;  /* 0x000000000000781c */ /* 0x000fda0003f0f008 */
[----:B------:R-:W-:Y:S05]  /*00f0*/  @P0 EXIT ;  /* 0x000000000000094d */ /* 0x000fea0003800000 */
[----:B------:R-:W0:Y:S01]  /*0100*/  S2UR UR8, SR_CTAID.Z ;  /* 0x00000000000879c3 */ /* 0x000e220000002700 */
[----:B------:R-:W1:Y:S01]  /*0110*/  S2R R65, SR_TID.X ;  /* 0x0000000000417919 */ /* 0x000e620000002100 */
[----:B------:R-:W-:Y:S01]  /*0120*/  ULDC UR4, c[0x0][0x360] ;  /* 0x0000d80000047ab9 */ /* 0x000fe20000000800 */
[----:B------:R-:W-:Y:S01]  /*0130*/  ULDC UR5, c[0x0][0x218] ;  /* 0x0000860000057ab9 */ /* 0x000fe20000000800 */
[----:B------:R-:W-:Y:S01]  /*0140*/  IMAD.U32 R3, RZ, RZ, UR4 ;  /* 0x00000004ff037e24 */ /* 0x000fe2000f8e00ff */
[----:B------:R-:W-:Y:S01]  /*0150*/  ULDC.64 UR10, c[0x0][0x230] ;  /* 0x00008c00000a7ab9 */ /* 0x000fe20000000a00 */
[----:B------:R-:W-:Y:S01]  /*0160*/  IMAD.U32 R0, RZ, RZ, UR5 ;  /* 0x00000005ff007e24 */ /* 0x000fe2000f8e00ff */
[----:B------:R-:W-:Y:S01]  /*0170*/  ULDC.64 UR16, c[0x0][0x210] ;  /* 0x0000840000107ab9 */ /* 0x000fe20000000a00 */
[----:B------:R-:W-:Y:S01]  /*0180*/  IMAD.U32 R5, RZ, RZ, UR7 ;  /* 0x00000007ff057e24 */ /* 0x000fe2000f8e00ff */
[----:B------:R-:W-:Y:S01]  /*0190*/  ULDC.64 UR20, c[0x0][0x238] ;  /* 0x00008e0000147ab9 */ /* 0x000fe20000000a00 */
[----:B------:R-:W-:Y:S01]  /*01a0*/  IMAD.U32 R9, RZ, RZ, UR6 ;  /* 0x00000006ff097e24 */ /* 0x000fe2000f8e00ff */
[----:B------:R-:W-:Y:S01]  /*01b0*/  ULDC.64 UR22, c[0x0][0x208] ;  /* 0x0000820000167ab9 */ /* 0x000fe20000000a00 */
[----:B------:R-:W-:Y:S01]  /*01c0*/  ULDC.64 UR24, c[0x0][0x268] ;  /* 0x00009a0000187ab9 */ /* 0x000fe20000000a00 */
[----:B0-----:R-:W-:-:S06]  /*01d0*/  UIMAD UR8, UR8, UR4, URZ ;  /* 0x00000004080872a4 */ /* 0x001fcc000f8e023f */
[----:B------:R-:W-:Y:S02]  /*01e0*/  VIADDMNMX R0, R3, UR8, R0, PT ;  /* 0x0000000803007c46 */ /* 0x000fe4000b800100 */
[----:B-1----:R-:W-:Y:S02]  /*01f0*/  SHF.R.S32.HI R2, RZ, 0x1f, R65 ;  /* 0x0000001fff027819 */ /* 0x002fe40000011441 */
[----:B------:R-:W-:Y:S02]  /*0200*/  R2UR UR5, R0 ;  /* 0x00000000000572ca */ /* 0x000fe400000e0000 */
[CC--:B------:R-:W-:Y:S02]  /*0210*/  LEA.HI R3, R2.reuse, R65.reuse, RZ, 0x3 ;  /* 0x0000004102037211 */ /* 0x0c0fe400078f18ff */
[----:B------:R-:W-:Y:S02]  /*0220*/  LEA.HI R4, R2, R65, RZ, 0x7 ;  /* 0x0000004102047211 */ /* 0x000fe400078f38ff */
[----:B------:R-:W-:-:S02]  /*0230*/  SHF.R.S32.HI R0, RZ, 0x3, R3 ;  /* 0x00000003ff007819 */ /* 0x000fc40000011403 */
[----:B------:R-:W-:Y:S02]  /*0240*/  LOP3.LUT R2, R3, 0xfffffff8, RZ, 0xc0, !PT ;  /* 0xfffffff803027812 */ /* 0x000fe400078ec0ff */
[C---:B------:R-:W-:Y:S01]  /*0250*/  LOP3.LUT R6, R4.reuse, 0xffffff80, RZ, 0xc0, !PT ;  /* 0xffffff8004067812 */ /* 0x040fe200078ec0ff */
[----:B------:R-:W-:Y:S01]  /*0260*/  IMAD R5, R5, 0x80, R0 ;  /* 0x0000008005057824 */ /* 0x000fe200078e0200 */
[----:B------:R-:W-:Y:S01]  /*0270*/  LEA.HI.SX32 R4, R4, UR8, 0x19 ;  /* 0x0000000804047c11 */ /* 0x000fe2000f8fcaff */
[----:B------:R-:W-:Y:S01]  /*0280*/  UIADD3 UR13, -UR8, UR5, URZ ;  /* 0x00000005080d7290 */ /* 0x000fe2000fffe13f */
[----:B------:R-:W-:Y:S02]  /*0290*/  IMAD.IADD R11, R65, 0x1, -R2 ;  /* 0x00000001410b7824 */ /* 0x000fe400078e0a02 */
[----:B------:R-:W-:Y:S01]  /*02a0*/  SHF.R.S32.HI R3, RZ, 0x1f, R5 ;  /* 0x0000001fff037819 */ /* 0x000fe20000011405 */
[----:B------:R-:W-:Y:S01]  /*02b0*/  USHF.R.S32.HI UR4, URZ, 0x1f, UR13 ;  /* 0x0000001f3f047899 */ /* 0x000fe2000801140d */
[----:B------:R-:W-:Y:S01]  /*02c0*/  VIADD R2, R11, UR8 ;  /* 0x000000080b027c36 */ /* 0x000fe20008000000 */
[----:B------:R-:W-:Y:S01]  /*02d0*/  ISETP.GE.AND P2, PT, R5, UR16, PT ;  /* 0x0000001005007c0c */ /* 0x000fe2000bf46270 */
[----:B------:R-:W-:Y:S01]  /*02e0*/  IMAD.IADD R6, R65, 0x1, -R6 ;  /* 0x0000000141067824 */ /* 0x000fe200078e0a06 */
[----:B------:R-:W-:Y:S01]  /*02f0*/  ULEA.HI UR4, UR4, UR13, URZ, 0x3 ;  /* 0x0000000d04047291 */ /* 0x000fe2000f8f183f */
[----:B------:R-:W-:Y:S01]  /*0300*/  IMAD R10, R3, UR10, RZ ;  /* 0x0000000a030a7c24 */ /* 0x000fe2000f8e02ff */
[----:B------:R-:W-:Y:S01]  /*0310*/  SHF.R.S32.HI R3, RZ, 0x1f, R2 ;  /* 0x0000001fff037819 */ /* 0x000fe20000011402 */
[----:B------:R-:W-:Y:S01]  /*0320*/  IMAD R8, R9, 0x80, R6 ;  /* 0x0000008009087824 */ /* 0x000fe200078e0206 */
[----:B------:R-:W-:Y:S01]  /*0330*/  ULOP3.LUT UR4, UR4, 0xfffffff8, URZ, 0xc0, !UPT ;  /* 0xfffffff804047892 */ /* 0x000fe2000f8ec03f */
[----:B------:R-:W-:Y:S01]  /*0340*/  IMAD.U32 R6, RZ, RZ, UR8 ;  /* 0x00000008ff067e24 */ /* 0x000fe2000f8e00ff */
[----:B------:R-:W-:Y:S01]  /*0350*/  ULDC.64 UR8, c[0x0][0x280] ;  /* 0x0000a00000087ab9 */ /* 0x000fe20000000a00 */
[----:B------:R-:W-:Y:S01]  /*0360*/  IMAD.WIDE.U32 R70, R5, UR10, R2 ;  /* 0x0000000a05467c25 */ /* 0x000fe2000f8e0002 */
[----:B------:R-:W-:-:S03]  /*0370*/  UIADD3 UR4, UR13, -UR4, URZ ;  /* 0x800000040d047290 */ /* 0x000fc6000fffe03f */
[----:B------:R-:W-:Y:S01]  /*0380*/  IMAD.U32 R19, RZ, RZ, UR5 ;  /* 0x00000005ff137e24 */ /* 0x000fe2000f8e00ff */
[----:B------:R-:W-:Y:S01]  /*0390*/  UISETP.NE.AND UP0, UPT, UR4, URZ, UPT ;  /* 0x0000003f0400728c */ /* 0x000fe2000bf05270 */
[C---:B------:R-:W-:Y:S02]  /*03a0*/  VIADD R3, R5.reuse, 0x20 ;  /* 0x0000002005037836 */ /* 0x040fe40000000000 */
[----:B------:R-:W-:Y:S01]  /*03b0*/  IMAD R7, R5, UR11, R10 ;  /* 0x0000000b05077c24 */ /* 0x000fe2000f8e020a */
[----:B------:R-:W-:Y:S01]  /*03c0*/  USEL UR14, UR4, 0x8, UP0 ;  /* 0x00000008040e7887 */ /* 0x000fe20008000000 */
[----:B------:R-:W-:Y:S01]  /*03d0*/  IMAD.SHL.U32 R73, R70, 0x2, RZ ;  /* 0x0000000246497824 */ /* 0x000fe200078e00ff */
[----:B------:R-:W-:Y:S01]  /*03e0*/  ISETP.GE.AND P3, PT, R3, UR16, PT ;  /* 0x0000001003007c0c */ /* 0x000fe2000bf66270 */
[----:B------:R-:W-:Y:S01]  /*03f0*/  IMAD.IADD R3, R71, 0x1, R7 ;  /* 0x0000000147037824 */ /* 0x000fe200078e0207 */
[----:B------:R-:W-:Y:S01]  /*0400*/  ULDC.64 UR4, c[0x0][0x250] ;  /* 0x0000940000047ab9 */ /* 0x000fe20000000a00 */
[C---:B------:R-:W-:Y:S01]  /*0410*/  VIADD R9, R5.reuse, 0x40 ;  /* 0x0000004005097836 */ /* 0x040fe20000000000 */
[----:B------:R-:W-:Y:S01]  /*0420*/  VIADDMNMX R19, R6, UR14, R19, PT ;  /* 0x0000000e06137c46 */ /* 0x000fe2000b800113 */
[----:B------:R-:W-:Y:S01]  /*0430*/  VIADD R5, R5, 0x60 ;  /* 0x0000006005057836 */ /* 0x000fe20000000000 */
[----:B------:R-:W-:Y:S01]  /*0440*/  SHF.L.U64.HI R70, R70, 0x1, R3 ;  /* 0x0000000146467819 */ /* 0x000fe20000010203 */
[----:B------:R-:W-:Y:S01]  /*0450*/  ULDC.64 UR10, c[0x0][0x260] ;  /* 0x00009800000a7ab9 */ /* 0x000fe20000000a00 */
[----:B------:R-:W-:-:S02]  /*0460*/  ISETP.LT.AND P5, PT, R2, R19, !P2 ;  /* 0x000000130200720c */ /* 0x000fc400057a1270 */
[----:B------:R-:W-:Y:S02]  /*0470*/  IADD3 R12, P6, R73, UR4, RZ ;  /* 0x00000004490c7c10 */ /* 0x000fe4000ffde0ff */
[----:B------:R-:W-:Y:S02]  /*0480*/  ISETP.LT.AND P4, PT, R2, R19, !P3 ;  /* 0x000000130200720c */ /* 0x000fe40005f81270 */
[----:B------:R-:W-:Y:S02]  /*0490*/  ISETP.GE.AND P0, PT, R5, UR16, PT ;  /* 0x0000001005007c0c */ /* 0x000fe4000bf06270 */
[----:B------:R-:W-:Y:S02]  /*04a0*/  IADD3.X R13, R70, UR5, RZ, P6, !PT ;  /* 0x00000005460d7c10 */ /* 0x000fe4000b7fe4ff */
[----:B------:R-:W-:Y:S02]  /*04b0*/  PRMT R5, RZ, 0x7610, R5 ;  /* 0x00007610ff057816 */ /* 0x000fe40000000005 */
[----:B------:R-:W-:-:S02]  /*04c0*/  IADD3 R14, P6, R12, UR20, RZ ;  /* 0x000000140c0e7c10 */ /* 0x000fc4000ffde0ff */
[----:B------:R-:W-:Y:S02]  /*04d0*/  ISETP.GE.AND P1, PT, R9, UR16, PT ;  /* 0x0000001009007c0c */ /* 0x000fe4000bf26270 */
[----:B------:R-:W-:Y:S01]  /*04e0*/  PRMT R3, RZ, 0x7610, R3 ;  /* 0x00007610ff037816 */ /* 0x000fe20000000003 */
[----:B------:R-:W2:Y:S01]  /*04f0*/  @P5 LDG.E.LTC128B.U16 R5, desc[UR22][R12.64] ;  /* 0x000000160c055981 */ /* 0x000ea2000c1e1520 */
[----:B------:R-:W-:Y:S02]  /*0500*/  IADD3.X R15, R13, UR21, RZ, P6, !PT ;  /* 0x000000150d0f7c10 */ /* 0x000fe4000b7fe4ff */
[----:B------:R-:W-:-:S03]  /*0510*/  ISETP.LT.AND P5, PT, R2, R19, !P1 ;  /* 0x000000130200720c */ /* 0x000fc60004fa1270 */
[----:B------:R0:W3:Y:S01]  /*0520*/  @P4 LDG.E.LTC128B.U16 R3, desc[UR22][R14.64] ;  /* 0x000000160e034981 */ /* 0x0000e2000c1e1520 */
[----:B------:R-:W-:Y:S02]  /*0530*/  IADD3 R16, P4, R14, UR20, RZ ;  /* 0x000000140e107c10 */ /* 0x000fe4000ff9e0ff */
[----:B------:R-:W-:Y:S02]  /*0540*/  SHF.R.S32.HI R6, RZ, 0x1f, R4 ;  /* 0x0000001fff067819 */ /* 0x000fe40000011404 */
[----:B------:R-:W-:Y:S02]  /*0550*/  PRMT R7, RZ, 0x7610, R7 ;  /* 0x00007610ff077816 */ /* 0x000fe40000000007 */
[----:B------:R-:W-:Y:S01]  /*0560*/  IADD3.X R17, R15, UR21, RZ, P4, !PT ;  /* 0x000000150f117c10 */ /* 0x000fe2000a7fe4ff */
[----:B------:R-:W-:Y:S01]  /*0570*/  IMAD R21, R6, UR10, RZ ;  /* 0x0000000a06157c24 */ /* 0x000fe2000f8e02ff */
[--C-:B------:R-:W-:Y:S02]  /*0580*/  SHF.R.S32.HI R9, RZ, 0x1f, R8.reuse ;  /* 0x0000001fff097819 */ /* 0x100fe40000011408 */
[----:B------:R-:W-:Y:S01]  /*0590*/  ISETP.LT.AND P6, PT, R2, R19, !P0 ;  /* 0x000000130200720c */ /* 0x000fe200047c1270 */
[----:B------:R1:W4:Y:S01]  /*05a0*/  @P5 LDG.E.LTC128B.U16 R7, desc[UR22][R16.64] ;  /* 0x0000001610075981 */ /* 0x000322000c1e1520 */
[----:B------:R-:W-:Y:S01]  /*05b0*/  IMAD R21, R4, UR11, R21 ;  /* 0x0000000b04157c24 */ /* 0x000fe2000f8e0215 */
[----:B0-----:R-:W-:Y:S01]  /*05c0*/  IADD3 R14, P5, R16, UR20, RZ ;  /* 0x00000014100e7c10 */ /* 0x001fe2000ffbe0ff */
[----:B------:R-:W-:Y:S01]  /*05d0*/  IMAD.WIDE.U32 R12, R4, UR10, R8 ;  /* 0x0000000a040c7c25 */ /* 0x000fe2000f8e0008 */
[----:B------:R-:W-:-:S02]  /*05e0*/  ISETP.GE.AND P4, PT, R8, UR17, PT ;  /* 0x0000001108007c0c */ /* 0x000fc4000bf86270 */
[----:B------:R-:W-:Y:S01]  /*05f0*/  PRMT R9, RZ, 0x7610, R9 ;  /* 0x00007610ff097816 */ /* 0x000fe20000000009 */
[----:B------:R-:W-:Y:S01]  /*0600*/  IMAD.IADD R75, R13, 0x1, R21 ;  /* 0x000000010d4b7824 */ /* 0x000fe200078e0215 */
[----:B------:R-:W-:Y:S01]  /*0610*/  IADD3.X R15, R17, UR21, RZ, P5, !PT ;  /* 0x00000015110f7c10 */ /* 0x000fe2000affe4ff */
[----:B------:R-:W-:Y:S01]  /*0620*/  IMAD.SHL.U32 R76, R12, 0x2, RZ ;  /* 0x000000020c4c7824 */ /* 0x000fe200078e00ff */
[----:B------:R-:W-:Y:S02]  /*0630*/  ISETP.LT.AND P5, PT, R4, R19, !P4 ;  /* 0x000000130400720c */ /* 0x000fe400067a1270 */
[----:B------:R-:W-:Y:S01]  /*0640*/  SHF.L.U64.HI R75, R12, 0x1, R75 ;  /* 0x000000010c4b7819 */ /* 0x000fe2000001024b */
[----:B------:R0:W5:Y:S01]  /*0650*/  @P6 LDG.E.LTC128B.U16 R9, desc[UR22][R14.64] ;  /* 0x000000160e096981 */ /* 0x000162000c1e1520 */
[----:B------:R-:W-:Y:S01]  /*0660*/  IADD3 R12, P6, R76, UR8, RZ ;  /* 0x000000084c0c7c10 */ /* 0x000fe2000ffde0ff */
[----:B------:R-:W-:Y:S01]  /*0670*/  VIADD R2, R4, 0x2 ;  /* 0x0000000204027836 */ /* 0x000fe20000000000 */
[----:B------:R-:W-:-:S02]  /*0680*/  PRMT R6, RZ, 0x7610, R6 ;  /* 0x00007610ff067816 */ /* 0x000fc40000000006 */
[----:B------:R-:W-:Y:S02]  /*0690*/  IADD3.X R13, R75, UR9, RZ, P6, !PT ;  /* 0x000000094b0d7c10 */ /* 0x000fe4000b7fe4ff */
[----:B------:R-:W-:Y:S01]  /*06a0*/  ISETP.LT.AND P6, PT, R2, R19, !P4 ;  /* 0x000000130200720c */ /* 0x000fe200067c1270 */
[----:B------:R-:W-:Y:S02]  /*06b0*/  VIADD R2, R4, 0x4 ;  /* 0x0000000404027836 */ /* 0x000fe40000000000 */
[----:B------:R0:W5:Y:S01]  /*06c0*/  @P5 LDG.E.LTC128B.U16 R6, desc[UR22][R12.64] ;  /* 0x000000160c065981 */ /* 0x000162000c1e1520 */
[----:B-1----:R-:W-:Y:S02]  /*06d0*/  IADD3 R16, P5, R12, UR24, RZ ;  /* 0x000000180c107c10 */ /* 0x002fe4000ffbe0ff */
[----:B------:R-:W-:Y:S02]  /*06e0*/  PRMT R8, RZ, 0x7610, R8 ;  /* 0x00007610ff087816 */ /* 0x000fe40000000008 */
[----:B------:R-:W-:-:S02]  /*06f0*/  IADD3.X R17, R13, UR25, RZ, P5, !PT ;  /* 0x000000190d117c10 */ /* 0x000fc4000affe4ff */
[-C--:B------:R-:W-:Y:S01]  /*0700*/  ISETP.LT.AND P5, PT, R2, R19.reuse, !P4 ;  /* 0x000000130200720c */ /* 0x080fe200067a1270 */
[----:B------:R-:W-:Y:S02]  /*0710*/  VIADD R4, R4, 0x6 ;  /* 0x0000000604047836 */ /* 0x000fe40000000000 */
[----:B------:R-:W5:Y:S01]  /*0720*/  @P6 LDG.E.LTC128B.U16 R8, desc[UR22][R16.64] ;  /* 0x0000001610086981 */ /* 0x000f62000c1e1520 */
[----:B0-----:R-:W-:Y:S02]  /*0730*/  IADD3 R14, P6, R16, UR24, RZ ;  /* 0x00000018100e7c10 */ /* 0x001fe4000ffde0ff */
[----:B------:R-:W-:Y:S02]  /*0740*/  PRMT R10, RZ, 0x7610, R10 ;  /* 0x00007610ff0a7816 */ /* 0x000fe4000000000a */
[----:B------:R-:W-:Y:S02]  /*0750*/  IADD3.X R15, R17, UR25, RZ, P6, !PT ;  /* 0x00000019110f7c10 */ /* 0x000fe4000b7fe4ff */
[----:B------:R-:W-:-:S03]  /*0760*/  ISETP.LT.AND P6, PT, R4, R19, !P4 ;  /* 0x000000130400720c */ /* 0x000fc600067c1270 */
[----:B------:R-:W5:Y:S01]  /*0770*/  @P5 LDG.E.LTC128B.U16 R10, desc[UR22][R14.64] ;  /* 0x000000160e0a5981 */ /* 0x000f62000c1e1520 */
[----:B------:R-:W-:Y:S02]  /*0780*/  IADD3 R12, P5, R14, UR24, RZ ;  /* 0x000000180e0c7c10 */ /* 0x000fe4000ffbe0ff */
[----:B------:R-:W-:Y:S02]  /*0790*/  PRMT R18, RZ, 0x7610, R18 ;  /* 0x00007610ff127816 */ /* 0x000fe40000000012 */
[----:B------:R-:W-:-:S05]  /*07a0*/  IADD3.X R13, R15, UR25, RZ, P5, !PT ;  /* 0x000000190f0d7c10 */ /* 0x000fca000affe4ff */
[----:B------:R0:W5:Y:S01]  /*07b0*/  @P6 LDG.E.LTC128B.U16 R18, desc[UR22][R12.64] ;  /* 0x000000160c126981 */ /* 0x000162000c1e1520 */
[----:B------:R-:W-:-:S06]  /*07c0*/  SHF.R.U32.HI R2, RZ, 0x5, R65 ;  /* 0x00000005ff027819 */ /* 0x000fcc0000011641 */
[----:B------:R-:W1:Y:S01]  /*07d0*/  SHFL.IDX PT, R2, R2, RZ, 0x1f ;  /* 0x00001fff02027589 */ /* 0x000e6200000e0000 */
[----:B------:R-:W0:Y:S01]  /*07e0*/  S2UR UR18, SR_CgaCtaId ;  /* 0x00000000001279c3 */ /* 0x000e220000008800 */
[----:B------:R-:W-:Y:S02]  /*07f0*/  SEL R4, RZ, 0xffffffff, P3 ;  /* 0xffffffffff047807 */ /* 0x000fe40001800000 */
[----:B-1----:R-:W-:Y:S01]  /*0800*/  R2UR UR12, R2 ;  /* 0x00000000020c72ca */ /* 0x002fe200000e0000 */
[----:B------:R-:W-:-:S12]  /*0810*/  IMAD R68, R11, 0x88, R0 ;  /* 0x000000880b447824 */ /* 0x000fd800078e0200 */
[----:B------:R-:W-:-:S04]  /*0820*/  USHF.R.S32.HI UR15, URZ, 0x1f, UR12 ;  /* 0x0000001f3f0f7899 */ /* 0x000fc8000801140c */
[----:B------:R-:W-:-:S04]  /*0830*/  ULEA.HI UR16, UR15, UR12, URZ, 0x3 ;  /* 0x0000000c0f107291 */ /* 0x000fc8000f8f183f */
[----:B------:R-:W-:Y:S01]  /*0840*/  ULOP3.LUT UR17, UR16, 0xfffffff8, URZ, 0xc0, !UPT ;  /* 0xfffffff810117892 */ /* 0x000fe2000f8ec03f */
[----:B------:R-:W-:Y:S01]  /*0850*/  IMAD.SHL.U32 R71, R4, 0x2, RZ ;  /* 0x0000000204477824 */ /* 0x000fe200078e00ff */
[----:B------:R-:W-:Y:S01]  /*0860*/  UMOV UR15, 0x400 ;  /* 0x00000400000f7882 */ /* 0x000fe20000000000 */
[----:B------:R-:W-:Y:S01]  /*0870*/  SEL R0, RZ, 0x1, P2 ;  /* 0x00000001ff007807 */ /* 0x000fe20001000000 */
[----:B------:R-:W-:Y:S02]  /*0880*/  UIADD3 UR17, UR12, -UR17, URZ ;  /* 0x800000110c117290 */ /* 0x000fe4000fffe03f */
[----:B0-----:R-:W-:Y:S01]  /*0890*/  ULEA UR12, UR18, UR15, 0x18 ;  /* 0x0000000f120c7291 */ /* 0x001fe2000f8ec03f */
[----:B------:R-:W-:Y:S01]  /*08a0*/  LOP3.LUT R71, R71, 0x2, R0, 0xe2, !PT ;  /* 0x0000000247477812 */ /* 0x000fe200078ee200 */
[----:B------:R-:W-:Y:S01]  /*08b0*/  USHF.R.S32.HI UR15, URZ, 0x1f, UR17 ;  /* 0x0000001f3f0f7899 */ /* 0x000fe20008011411 */
[----:B------:R-:W-:Y:S02]  /*08c0*/  LOP3.LUT R0, R65, 0x1f, RZ, 0xc0, !PT ;  /* 0x0000001f41007812 */ /* 0x000fe400078ec0ff */
[----:B------:R-:W-:Y:S01]  /*08d0*/  SEL R11, RZ, 0xffffffff, P4 ;  /* 0xffffffffff0b7807 */ /* 0x000fe20002000000 */
[----:B------:R-:W-:Y:S01]  /*08e0*/  ULEA.HI UR18, UR15, UR17, URZ, 0x2 ;  /* 0x000000110f127291 */ /* 0x000fe2000f8f103f */
[----:B------:R-:W-:Y:S01]  /*08f0*/  SHF.R.U32.HI R0, RZ, 0x4, R0 ;  /* 0x00000004ff007819 */ /* 0x000fe20000011600 */
[----:B------:R-:W-:-:S02]  /*0900*/  UISETP.GE.AND UP0, UPT, UR13, 0x1, UPT ;  /* 0x000000010d00788c */ /* 0x000fc4000bf06270 */
[----:B------:R-:W-:Y:S01]  /*0910*/  ULOP3.LUT UR19, UR18, 0xfffffffc, URZ, 0xc0, !UPT ;  /* 0xfffffffc12137892 */ /* 0x000fe2000f8ec03f */
[----:B------:R-:W-:Y:S01]  /*0920*/  IMAD.SHL.U32 R11, R11, 0x2, RZ ;  /* 0x000000020b0b7824 */ /* 0x000fe200078e00ff */
[----:B------:R-:W-:Y:S01]  /*0930*/  SEL R2, RZ, 0x1, P4 ;  /* 0x00000001ff027807 */ /* 0x000fe20002000000 */
[----:B------:R-:W-:Y:S01]  /*0940*/  USHF.R.S32.HI UR15, URZ, 0x3, UR16 ;  /* 0x000000033f0f7899 */ /* 0x000fe20008011410 */
[----:B------:R-:W-:Y:S01]  /*0950*/  IMAD.SHL.U32 R66, R0, 0x2, RZ ;  /* 0x0000000200427824 */ /* 0x000fe200078e00ff */
[----:B------:R-:W-:Y:S01]  /*0960*/  USHF.R.S32.HI UR16, URZ, 0x2, UR18 ;  /* 0x000000023f107899 */ /* 0x000fe20008011412 */
[----:B------:R-:W-:Y:S01]  /*0970*/  SEL R0, RZ, 0x4, P1 ;  /* 0x00000004ff007807 */ /* 0x000fe20000800000 */
[----:B------:R-:W-:Y:S01]  /*0980*/  UIADD3 UR17, UR17, -UR19, URZ ;  /* 0x8000001311117290 */ /* 0x000fe2000fffe03f */
[----:B------:R-:W-:Y:S01]  /*0990*/  SEL R4, RZ, 0x8, P0 ;  /* 0x00000008ff047807 */ /* 0x000fe20000000000 */
[----:B------:R-:W-:Y:S01]  /*09a0*/  ULEA UR19, UR15, UR16, 0x4 ;  /* 0x000000100f137291 */ /* 0x000fe2000f8e203f */
[----:B------:R-:W-:Y:S01]  /*09b0*/  LOP3.LUT R72, R11, 0x2, R2, 0xe2, !PT ;  /* 0x000000020b487812 */ /* 0x000fe200078ee202 */
[----:B------:R-:W-:Y:S01]  /*09c0*/  IMAD.SHL.U32 R2, R65, 0x8, RZ ;  /* 0x0000000841027824 */ /* 0x000fe200078e00ff */
[----:B------:R-:W-:Y:S01]  /*09d0*/  UIMAD UR18, UR15, 0x22, UR17 ;  /* 0x000000220f1278a4 */ /* 0x000fe2000f8e0211 */
[----:B------:R-:W-:-:S02]  /*09e0*/  LOP3.LUT R71, R4, R0, R71, 0xfe, !PT ;  /* 0x0000000004477212 */ /* 0x000fc400078efe47 */
[----:B------:R-:W-:Y:S02]  /*09f0*/  PLOP3.LUT P0, PT, PT, PT, UP0, 0x80, 0x0 ;  /* 0x000000000000781c */ /* 0x000fe40003f0f008 */
[----:B------:R-:W-:Y:S02]  /*0a00*/  SEL R11, RZ, 0x4, P4 ;  /* 0x00000004ff0b7807 */ /* 0x000fe40002000000 */
[----:B------:R-:W-:Y:S01]  /*0a10*/  SEL R0, RZ, 0x8, P4 ;  /* 0x00000008ff007807 */ /* 0x000fe20002000000 */
[----:B------:R-:W-:Y:S01]  /*0a20*/  UIADD3 UR26, UR12, 0x1100, URZ ;  /* 0x000011000c1a7890 */ /* 0x000fe2000fffe03f */
[----:B------:R-:W-:Y:S01]  /*0a30*/  LOP3.LUT R2, R2, 0x70, RZ, 0xc0, !PT ;  /* 0x0000007002027812 */ /* 0x000fe200078ec0ff */
[----:B------:R-:W-:Y:S01]  /*0a40*/  USHF.L.U32 UR19, UR19, 0x3, URZ ;  /* 0x0000000313137899 */ /* 0x000fe2000800063f */
[----:B------:R-:W-:Y:S01]  /*0a50*/  LOP3.LUT R66, R66, 0xfffffffe, R65, 0xe2, !PT ;  /* 0xfffffffe42427812 */ /* 0x000fe200078ee241 */
[----:B------:R-:W-:Y:S01]  /*0a60*/  USHF.L.U32 UR18, UR18, 0x2, URZ ;  /* 0x0000000212127899 */ /* 0x000fe2000800063f */
[----:B------:R-:W-:-:S02]  /*0a70*/  LEA R68, R68, UR12, 0x1 ;  /* 0x0000000c44447c11 */ /* 0x000fc4000f8e08ff */
[----:B------:R-:W-:Y:S02]  /*0a80*/  LOP3.LUT R72, R0, R11, R72, 0xfe, !PT ;  /* 0x0000000b00487212 */ /* 0x000fe400078efe48 */
[C---:B------:R-:W-:Y:S01]  /*0a90*/  LEA R11, R65.reuse, UR12, 0x1 ;  /* 0x0000000c410b7c11 */ /* 0x040fe2000f8e08ff */
[----:B------:R-:W-:Y:S01]  /*0aa0*/  VIADD R2, R2, UR26 ;  /* 0x0000001a02027c36 */ /* 0x000fe20008000000 */
[----:B------:R-:W-:Y:S01]  /*0ab0*/  LEA R69, R66, UR12, 0x4 ;  /* 0x0000000c42457c11 */ /* 0x000fe2000f8e20ff */
[----:B------:R-:W-:Y:S02]  /*0ac0*/  IMAD.U32 R67, RZ, RZ, UR19 ;  /* 0x00000013ff437e24 */ /* 0x000fe4000f8e00ff */
[----:B------:R-:W-:Y:S01]  /*0ad0*/  IMAD.U32 R4, RZ, RZ, UR18 ;  /* 0x00000012ff047e24 */ /* 0x000fe2000f8e00ff */
[----:B------:R-:W-:Y:S01]  /*0ae0*/  LEA R74, R65, UR26, 0x1 ;  /* 0x0000001a414a7c11 */ /* 0x000fe2000f8e08ff */
[----:B------:R-:W-:Y:S01]  /*0af0*/  IMAD R67, R67, 0x10, R2 ;  /* 0x0000001043437824 */ /* 0x000fe200078e0202 */
[----:B------:R-:W-:Y:S01]  /*0b00*/  PRMT R64, RZ, 0x7610, R64 ;  /* 0x00007610ff407816 */ /* 0x000fe20000000040 */
[----:B------:R-:W-:Y:S01]  /*0b10*/  IMAD R69, R4, 0x10, R69 ;  /* 0x0000001004457824 */ /* 0x000fe200078e0245 */
[----:B------:R-:W-:-:S02]  /*0b20*/  PRMT R63, RZ, 0x7610, R63 ;  /* 0x00007610ff3f7816 */ /* 0x000fc4000000003f */
[----:B------:R-:W-:Y:S02]  /*0b30*/  PRMT R62, RZ, 0x7610, R62 ;  /* 0x00007610ff3e7816 */ /* 0x000fe4000000003e */
[----:B------:R-:W-:Y:S02]  /*0b40*/  PRMT R0, RZ, 0x7610, R0 ;  /* 0x00007610ff007816 */ /* 0x000fe40000000000 */
[----:B------:R-:W-:Y:S02]  /*0b50*/  PRMT R2, RZ, 0x7610, R2 ;  /* 0x00007610ff027816 */ /* 0x000fe40000000002 */
[----:B------:R-:W-:Y:S02]  /*0b60*/  PRMT R4, RZ, 0x7610, R4 ;  /* 0x00007610ff047816 */ /* 0x000fe40000000004 */
[----:B------:R-:W-:Y:S02]  /*0b70*/  PRMT R12, RZ, 0x7610, R12 ;  /* 0x00007610ff0c7816 */ /* 0x000fe4000000000c */
        /* <DEDUP_REMOVED lines=47> */
[----:B------:R-:W-:Y:S01]  /*0e70*/  PRMT R61, RZ, 0x7610, R61 ;  /* 0x00007610ff3d7816 */ /* 0x000fe2000000003d */
[----:B--2---:R0:W-:Y:S04]  /*0e80*/  STS.U16 [R68], R5 ;  /* 0x0000000544007388 */ /* 0x0041e80000000400 */
[----:B---3--:R1:W-:Y:S01]  /*0e90*/  STS.U16 [R68+0x40], R3 ;  /* 0x0000400344007388 */ /* 0x0083e20000000400 */
[----:B0-----:R-:W-:-:S03]  /*0ea0*/  PRMT R5, RZ, 0x7610, R5 ;  /* 0x00007610ff057816 */ /* 0x001fc60000000005 */
[----:B----4-:R0:W-:Y:S01]  /*0eb0*/  STS.U16 [R68+0x80], R7 ;  /* 0x0000800744007388 */ /* 0x0101e20000000400 */
[----:B-1----:R-:W-:-:S03]  /*0ec0*/  PRMT R3, RZ, 0x7610, R3 ;  /* 0x00007610ff037816 */ /* 0x002fc60000000003 */
[----:B-----5:R1:W-:Y:S01]  /*0ed0*/  STS.U16 [R68+0xc0], R9 ;  /* 0x0000c00944007388 */ /* 0x0203e20000000400 */
[----:B0-----:R-:W-:-:S03]  /*0ee0*/  PRMT R7, RZ, 0x7610, R7 ;  /* 0x00007610ff077816 */ /* 0x001fc60000000007 */
[----:B------:R0:W-:Y:S01]  /*0ef0*/  STS.U16 [R11+0x1100], R6 ;  /* 0x001100060b007388 */ /* 0x0001e20000000400 */
[----:B-1----:R-:W-:-:S03]  /*0f00*/  PRMT R9, RZ, 0x7610, R9 ;  /* 0x00007610ff097816 */ /* 0x002fc60000000009 */
[----:B------:R1:W-:Y:S01]  /*0f10*/  STS.U16 [R11+0x1300], R8 ;  /* 0x001300080b007388 */ /* 0x0003e20000000400 */
[----:B0-----:R-:W-:-:S03]  /*0f20*/  PRMT R6, RZ, 0x7610, R6 ;  /* 0x00007610ff067816 */ /* 0x001fc60000000006 */
[----:B------:R0:W-:Y:S01]  /*0f30*/  STS.U16 [R11+0x1500], R10 ;  /* 0x0015000a0b007388 */ /* 0x0001e20000000400 */
[----:B-1----:R-:W-:-:S03]  /*0f40*/  PRMT R8, RZ, 0x7610, R8 ;  /* 0x00007610ff087816 */ /* 0x002fc60000000008 */
[----:B------:R1:W-:Y:S01]  /*0f50*/  STS.U16 [R11+0x1700], R18 ;  /* 0x001700120b007388 */ /* 0x0003e20000000400 */
[----:B0-----:R-:W-:Y:S02]  /*0f60*/  PRMT R10, RZ, 0x7610, R10 ;  /* 0x00007610ff0a7816 */ /* 0x001fe4000000000a */
[----:B-1----:R-:W-:Y:S02]  /*0f70*/  PRMT R11, RZ, 0x7610, R11 ;  /* 0x00007610ff0b7816 */ /* 0x002fe4000000000b */
[----:B------:R-:W-:Y:S01]  /*0f80*/  PRMT R18, RZ, 0x7610, R18 ;  /* 0x00007610ff127816 */ /* 0x000fe20000000012 */
[----:B------:R-:W-:Y:S06]  /*0f90*/  BAR.SYNC.DEFER_BLOCKING 0x0 ;  /* 0x0000000000007b1d */ /* 0x000fec0000010000 */
[----:B------:R-:W-:Y:S05]  /*0fa0*/  @!P0 BRA `(.L_x_25) ;  /* 0x0000001c00b08947 */ /* 0x000fea0003800000 */
[----:B------:R-:W-:Y:S01]  /*0fb0*/  USHF.R.S32.HI UR18, URZ, 0x1f, UR14 ;  /* 0x0000001f3f127899 */ /* 0x000fe2000801140e */
[----:B------:R-:W-:Y:S01]  /*0fc0*/  VIADD R0, R68, 0x880 ;  /* 0x0000088044007836 */ /* 0x000fe20000000000 */
[----:B------:R-:W-:Y:S01]  /*0fd0*/  ULDC.64 UR26, c[0x0][0x270] ;  /* 0x00009c00001a7ab9 */ /* 0x000fe20000000a00 */
[----:B------:R-:W-:Y:S01]  /*0fe0*/  ULDC.64 UR28, c[0x0][0x278] ;  /* 0x00009e00001c7ab9 */ /* 0x000fe20000000a00 */
[----:B------:R-:W-:Y:S01]  /*0ff0*/  UIMAD UR18, UR18, UR10, URZ ;  /* 0x0000000a121272a4 */ /* 0x000fe2000f8e023f */
[----:B------:R-:W-:Y:S01]  /*1000*/  VIADD R55, R69, 0x110 ;  /* 0x0000011045377836 */ /* 0x000fe20000000000 */
[----:B------:R-:W-:Y:S01]  /*1010*/  UIMAD.WIDE.U32 UR30, UR14, UR10, URZ ;  /* 0x0000000a0e1e72a5 */ /* 0x000fe2000f8e003f */
[----:B------:R-:W-:Y:S01]  /*1020*/  VIADD R9, R67, 0x100 ;  /* 0x0000010043097836 */ /* 0x000fe20000000000 */
[----:B------:R-:W-:Y:S01]  /*1030*/  UIMAD UR11, UR14, UR11, UR18 ;  /* 0x0000000b0e0b72a4 */ /* 0x000fe2000f8e0212 */
[----:B------:R0:W1:Y:S01]  /*1040*/  LDS.128 R20, [R69] ;  /* 0x0000000045147984 */ /* 0x0000620000000c00 */
[----:B------:R-:W-:Y:S01]  /*1050*/  UIADD3 UR19, UP0, UR26, -UR28, URZ ;  /* 0x8000001c1a137290 */ /* 0x000fe2000ff1e03f */
[----:B------:R-:W-:Y:S01]  /*1060*/  IMAD.MOV.U32 R18, RZ, RZ, RZ ;  /* 0x000000ffff127224 */ /* 0x000fe200078e00ff */
[----:B------:R-:W-:Y:S01]  /*1070*/  UIADD3 UR11, UR31, UR11, URZ ;  /* 0x0000000b1f0b7290 */ /* 0x000fe2000fffe03f */
[----:B------:R2:W3:Y:S01]  /*1080*/  LDS.128 R24, [R67] ;  /* 0x0000000043187984 */ /* 0x0004e20000000c00 */
[----:B------:R-:W-:Y:S01]  /*1090*/  UIADD3 UR10, UP1, UR19, UR8, URZ ;  /* 0x00000008130a7290 */ /* 0x000fe2000ff3e03f */
[----:B------:R-:W-:Y:S01]  /*10a0*/  CS2R R28, SRZ ;  /* 0x00000000001c7805 */ /* 0x000fe2000001ff00 */
[----:B------:R-:W-:Y:S01]  /*10b0*/  USHF.L.U32 UR18, UR30, 0x1, URZ ;  /* 0x000000011e127899 */ /* 0x000fe2000800063f */
[----:B------:R-:W-:Y:S01]  /*10c0*/  IMAD.MOV.U32 R54, RZ, RZ, RZ ;  /* 0x000000ffff367224 */ /* 0x000fe200078e00ff */
[----:B------:R-:W-:Y:S01]  /*10d0*/  USHF.L.U64.HI UR19, UR30, 0x1, UR11 ;  /* 0x000000011e137899 */ /* 0x000fe2000801020b */
[----:B------:R-:W-:Y:S01]  /*10e0*/  CS2R R56, SRZ ;  /* 0x0000000000387805 */ /* 0x000fe2000001ff00 */
[----:B------:R-:W-:Y:S01]  /*10f0*/  UIADD3.X UR28, UR9, UR27, ~UR29, UP1, UP0 ;  /* 0x0000001b091c7290 */ /* 0x000fe20008fe0c1d */
[----:B------:R-:W-:Y:S01]  /*1100*/  IMAD.MOV.U32 R62, RZ, RZ, RZ ;  /* 0x000000ffff3e7224 */ /* 0x000fe200078e00ff */
[----:B------:R-:W-:Y:S01]  /*1110*/  ULDC.64 UR30, c[0x0][0x240] ;  /* 0x00009000001e7ab9 */ /* 0x000fe20000000a00 */
[----:B------:R-:W-:Y:S01]  /*1120*/  ULDC.64 UR32, c[0x0][0x248] ;  /* 0x0000920000207ab9 */ /* 0x000fe20000000a00 */
[----:B------:R-:W-:Y:S01]  /*1130*/  UIMAD.WIDE.U32 UR8, UR20, 0x3, URZ ;  /* 0x00000003140878a5 */ /* 0x000fe2000f8e003f */
[----:B------:R-:W-:Y:S01]  /*1140*/  CS2R R58, SRZ ;  /* 0x00000000003a7805 */ /* 0x000fe2000001ff00 */
[----:B------:R-:W-:Y:S01]  /*1150*/  UIMAD UR26, UR21, 0x3, URZ ;  /* 0x00000003151a78a4 */ /* 0x000fe2000f8e023f */
[----:B------:R-:W-:Y:S01]  /*1160*/  IMAD.MOV.U32 R60, RZ, RZ, RZ ;  /* 0x000000ffff3c7224 */ /* 0x000fe200078e00ff */
[----:B------:R-:W-:Y:S01]  /*1170*/  UIADD3 UR11, UP0, UR30, -UR32, URZ ;  /* 0x800000201e0b7290 */ /* 0x000fe2000ff1e03f */
[----:B------:R-:W-:Y:S01]  /*1180*/  IMAD.MOV.U32 R14, RZ, RZ, RZ ;  /* 0x000000ffff0e7224 */ /* 0x000fe200078e00ff */
[----:B------:R-:W-:Y:S01]  /*1190*/  UIADD3 UR9, UR9, UR26, URZ ;  /* 0x0000001a09097290 */ /* 0x000fe2000fffe03f */
[----:B------:R-:W-:Y:S01]  /*11a0*/  IMAD.MOV.U32 R41, RZ, RZ, RZ ;  /* 0x000000ffff297224 */ /* 0x000fe200078e00ff */
[----:B------:R-:W-:Y:S01]  /*11b0*/  UIMAD.WIDE.U32 UR18, UR24, 0x3, UR18 ;  /* 0x00000003181278a5 */ /* 0x000fe2000f8e0012 */
[----:B------:R-:W-:Y:S01]  /*11c0*/  CS2R R38, SRZ ;  /* 0x0000000000267805 */ /* 0x000fe2000001ff00 */
[----:B------:R-:W-:Y:S01]  /*11d0*/  UIADD3 UR26, UP1, UR11, UR4, URZ ;  /* 0x000000040b1a7290 */ /* 0x000fe2000ff3e03f */
[----:B------:R-:W-:Y:S01]  /*11e0*/  IMAD.MOV.U32 R16, RZ, RZ, RZ ;  /* 0x000000ffff107224 */ /* 0x000fe200078e00ff */
[----:B------:R-:W-:Y:S01]  /*11f0*/  UIADD3 UR29, UP2, UR8, UR30, URZ ;  /* 0x0000001e081d7290 */ /* 0x000fe2000ff5e03f */
[----:B------:R-:W-:Y:S01]  /*1200*/  CS2R R42, SRZ ;  /* 0x00000000002a7805 */ /* 0x000fe2000001ff00 */
[----:B------:R-:W-:Y:S01]  /*1210*/  UIMAD UR30, UR25, 0x3, URZ ;  /* 0x00000003191e78a4 */ /* 0x000fe2000f8e023f */
[----:B------:R-:W-:Y:S01]  /*1220*/  IMAD.U32 R3, RZ, RZ, UR19 ;  /* 0x00000013ff037e24 */ /* 0x000fe2000f8e00ff */
[----:B------:R-:W-:Y:S01]  /*1230*/  UIADD3.X UR27, UR5, UR31, ~UR33, UP1, UP0 ;  /* 0x0000001f051b7290 */ /* 0x000fe20008fe0c21 */
[----:B------:R-:W-:Y:S01]  /*1240*/  IADD3 R4, P0, R76, UR18, RZ ;  /* 0x000000124c047c10 */ /* 0x000fe2000ff1e0ff */
[----:B------:R-:W-:Y:S01]  /*1250*/  UISETP.GT.AND UP0, UPT, UR13, 0x8, UPT ;  /* 0x000000080d00788c */ /* 0x000fe2000bf04270 */
[----:B------:R-:W-:Y:S01]  /*1260*/  IMAD.U32 R2, RZ, RZ, UR18 ;  /* 0x00000012ff027e24 */ /* 0x000fe2000f8e00ff */
[----:B------:R-:W-:Y:S01]  /*1270*/  UIMAD.WIDE UR4, UR14, 0x2, UR8 ;  /* 0x000000020e0478a5 */ /* 0x000fe2000f8e0208 */
[----:B------:R-:W-:Y:S01]  /*1280*/  IADD3.X R3, R75, UR30, R3, P0, !PT ;  /* 0x0000001e4b037c10 */ /* 0x000fe200087fe403 */
[----:B------:R-:W-:Y:S01]  /*1290*/  UIADD3 UR13, UR13, 0x7, URZ ;  /* 0x000000070d0d7890 */ /* 0x000fe2000fffe03f */
[----:B------:R-:W-:Y:S01]  /*12a0*/  VIADD R2, R74, 0x800 ;  /* 0x000008004a027836 */ /* 0x000fe20000000000 */
[----:B------:R-:W-:Y:S01]  /*12b0*/  PLOP3.LUT P1, PT, PT, PT, UP0, 0x80, 0x0 ;  /* 0x000000000000781c */ /* 0x000fe20003f2f008 */
[----:B------:R-:W-:Y:S01]  /*12c0*/  ULDC.64 UR18, c[0x0][0x270] ;  /* 0x00009c0000127ab9 */ /* 0x000fe20000000a00 */
[----:B------:R-:W-:Y:S01]  /*12d0*/  USHF.R.S32.HI UR11, URZ, 0x1f, UR13 ;  /* 0x0000001f3f0b7899 */ /* 0x000fe2000801140d */
[----:B------:R-:W-:Y:S01]  /*12e0*/  IADD3 R5, P0, R73, UR4, RZ ;  /* 0x0000000449057c10 */ /* 0x000fe2000ff1e0ff */
[----:B------:R-:W-:Y:S01]  /*12f0*/  UIADD3.X UR32, UR9, UR31, URZ, UP2, !UPT ;  /* 0x0000001f09207290 */ /* 0x000fe200097fe43f */
[----:B------:R-:W-:Y:S01]  /*1300*/  IMAD.MOV.U32 R75, RZ, RZ, RZ ;  /* 0x000000ffff4b7224 */ /* 0x000fe200078e00ff */
[----:B------:R-:W-:Y:S01]  /*1310*/  UIMAD.WIDE.U32 UR8, UR24, 0x3, UR18 ;  /* 0x00000003180878a5 */ /* 0x000fe2000f8e0012 */
[----:B------:R-:W-:Y:S01]  /*1320*/  CS2R R30, SRZ ;  /* 0x00000000001e7805 */ /* 0x000fe2000001ff00 */
[----:B------:R-:W-:Y:S01]  /*1330*/  ULEA.HI UR11, UR11, UR13, URZ, 0x3 ;  /* 0x0000000d0b0b7291 */ /* 0x000fe2000f8f183f */
[----:B0-----:R-:W-:-:S02]  /*1340*/  CS2R R68, SRZ ;  /* 0x0000000000447805 */ /* 0x001fc4000001ff00 */
[----:B------:R-:W-:Y:S02]  /*1350*/  CS2R R34, SRZ ;  /* 0x0000000000227805 */ /* 0x000fe4000001ff00 */
[----:B------:R-:W-:Y:S01]  /*1360*/  CS2R R32, SRZ ;  /* 0x0000000000207805 */ /* 0x000fe2000001ff00 */
[----:B--2---:R-:W-:Y:S01]  /*1370*/  IMAD.MOV.U32 R67, RZ, RZ, RZ ;  /* 0x000000ffff437224 */ /* 0x004fe200078e00ff */
[----:B------:R-:W-:Y:S01]  /*1380*/  CS2R R46, SRZ ;  /* 0x00000000002e7805 */ /* 0x000fe2000001ff00 */
[----:B------:R-:W-:Y:S01]  /*1390*/  IMAD.MOV.U32 R49, RZ, RZ, RZ ;  /* 0x000000ffff317224 */ /* 0x000fe200078e00ff */
[----:B------:R-:W-:Y:S01]  /*13a0*/  SEL R6, R72, RZ, P1 ;  /* 0x000000ff48067207 */ /* 0x000fe20000800000 */
[----:B------:R-:W-:Y:S01]  /*13b0*/  IMAD.MOV.U32 R53, RZ, RZ, RZ ;  /* 0x000000ffff357224 */ /* 0x000fe200078e00ff */
[----:B------:R-:W-:Y:S01]  /*13c0*/  SEL R7, R71, RZ, P1 ;  /* 0x000000ff47077207 */ /* 0x000fe20000800000 */
[----:B------:R-:W-:Y:S01]  /*13d0*/  IMAD.MOV.U32 R37, RZ, RZ, RZ ;  /* 0x000000ffff257224 */ /* 0x000fe200078e00ff */
[----:B------:R-:W-:Y:S01]  /*13e0*/  IADD3.X R8, R70, UR5, RZ, P0, !PT ;  /* 0x0000000546087c10 */ /* 0x000fe200087fe4ff */
[----:B------:R-:W-:-:S02]  /*13f0*/  UIADD3 UR13, UR9, UR30, URZ ;  /* 0x0000001e090d7290 */ /* 0x000fc4000fffe03f */
[----:B------:R-:W-:Y:S01]  /*1400*/  ULEA.HI.SX32 UR11, UR11, 0x1, 0x1d ;  /* 0x000000010b0b7891 */ /* 0x000fe2000f8fea3f */
[----:B-1-3--:R-:W-:-:S11]  /*1410*/  UMOV UR4, 0x1 ;  /* 0x0000000100047882 */ /* 0x00afd60000000000 */
.L_x_26:
[C---:B------:R-:W-:Y:S01]  /*1420*/  LOP3.LUT R12, R7.reuse, 0x2, RZ, 0xc0, !PT ;  /* 0x00000002070c7812 */ /* 0x040fe200078ec0ff */
[CC--:B------:R-:W-:Y:S01]  /*1430*/  HFMA2 R11, R21.reuse.H0_H0, R27.reuse, R32 ;  /* 0x0000001b150b7231 */ /* 0x0c0fe20000000820 */
[C---:B------:R-:W-:Y:S01]  /*1440*/  LOP3.LUT R13, R7.reuse, 0x4, RZ, 0xc0, !PT ;  /* 0x00000004070d7812 */ /* 0x040fe200078ec0ff */
[C---:B------:R-:W-:Y:S01]  /*1450*/  HFMA2 R32, R22.reuse.H1_H1, R27, R14 ;  /* 0x0000001b16207231 */ /* 0x040fe20000000c0e */
[----:B------:R-:W-:Y:S01]  /*1460*/  SHF.R.U32.HI R12, RZ, 0x1, R12 ;  /* 0x00000001ff0c7819 */ /* 0x000fe2000001160c */
[-C--:B------:R-:W-:Y:S01]  /*1470*/  HFMA2 R45, R21.H0_H0, R25.reuse, R42 ;  /* 0x00000019152d7231 */ /* 0x080fe2000000082a */
[C---:B------:R-:W-:Y:S01]  /*1480*/  LOP3.LUT P5, RZ, R7.reuse, 0x1, RZ, 0xc0, !PT ;  /* 0x0000000107ff7812 */ /* 0x040fe200078ac0ff */
[-C--:B------:R-:W-:Y:S01]  /*1490*/  HFMA2 R42, R22.H1_H1, R25.reuse, R41 ;  /* 0x00000019162a7231 */ /* 0x080fe20000000c29 */
[----:B------:R-:W-:Y:S01]  /*14a0*/  SHF.R.U32.HI R13, RZ, 0x2, R13 ;  /* 0x00000002ff0d7819 */ /* 0x000fe2000001160d */
[----:B------:R-:W-:Y:S01]  /*14b0*/  HFMA2 R41, R23.H0_H0, R25, R60 ;  /* 0x0000001917297231 */ /* 0x000fe2000000083c */
[----:B------:R-:W-:Y:S01]  /*14c0*/  ISETP.NE.U32.AND P1, PT, R12, RZ, PT ;  /* 0x000000ff0c00720c */ /* 0x000fe20003f25070 */
[CC--:B------:R-:W-:Y:S01]  /*14d0*/  HFMA2 R36, R20.reuse.H1_H1, R24.reuse, R33 ;  /* 0x0000001814247231 */ /* 0x0c0fe20000000c21 */
[----:B------:R-:W-:Y:S01]  /*14e0*/  LOP3.LUT R12, R7, 0x8, RZ, 0xc0, !PT ;  /* 0x00000008070c7812 */ /* 0x000fe200078ec0ff */
[-C--:B------:R-:W-:Y:S01]  /*14f0*/  HFMA2 R37, R20.H0_H0, R24.reuse, R37 ;  /* 0x0000001814257231 */ /* 0x080fe20000000825 */
[----:B------:R-:W-:Y:S01]  /*1500*/  IADD3 R14, P3, R5, UR26, RZ ;  /* 0x0000001a050e7c10 */ /* 0x000fe2000ff7e0ff */
[CC--:B------:R-:W-:Y:S01]  /*1510*/  HFMA2 R35, R21.reuse.H0_H0, R24.reuse, R35 ;  /* 0x0000001815237231 */ /* 0x0c0fe20000000823 */
[----:B------:R-:W-:Y:S01]  /*1520*/  ISETP.NE.U32.AND P0, PT, R13, RZ, PT ;  /* 0x000000ff0d00720c */ /* 0x000fe20003f05070 */
[-C--:B------:R-:W-:Y:S01]  /*1530*/  HFMA2 R34, R21.H1_H1, R24.reuse, R34 ;  /* 0x0000001815227231 */ /* 0x080fe20000000c22 */
[----:B------:R-:W-:Y:S01]  /*1540*/  SHF.R.U32.HI R12, RZ, 0x3, R12 ;  /* 0x00000003ff0c7819 */ /* 0x000fe2000001160c */
[CC--:B------:R-:W-:Y:S01]  /*1550*/  HFMA2 R33, R22.reuse.H0_H0, R24.reuse, R29 ;  /* 0x0000001816217231 */ /* 0x0c0fe2000000081d */
[C---:B------:R-:W-:Y:S01]  /*1560*/  LOP3.LUT R13, R6.reuse, 0x2, RZ, 0xc0, !PT ;  /* 0x00000002060d7812 */ /* 0x040fe200078ec0ff */
[-C--:B------:R-:W-:Y:S01]  /*1570*/  HFMA2 R39, R22.H1_H1, R24.reuse, R39 ;  /* 0x0000001816277231 */ /* 0x080fe20000000c27 */
[----:B------:R-:W-:Y:S01]  /*1580*/  LOP3.LUT P2, RZ, R6, 0x1, RZ, 0xc0, !PT ;  /* 0x0000000106ff7812 */ /* 0x000fe2000784c0ff */
[CC--:B------:R-:W-:Y:S01]  /*1590*/  HFMA2 R40, R23.reuse.H0_H0, R24.reuse, R75 ;  /* 0x0000001817287231 */ /* 0x0c0fe2000000084b */
[----:B------:R-:W-:Y:S01]  /*15a0*/  PRMT R60, RZ, 0x7610, R60 ;  /* 0x00007610ff3c7816 */ /* 0x000fe2000000003c */
[----:B------:R-:W-:Y:S01]  /*15b0*/  HFMA2 R56, R23.H1_H1, R24, R56 ;  /* 0x0000001817387231 */ /* 0x000fe20000000c38 */
[----:B------:R-:W-:Y:S01]  /*15c0*/  IADD3.X R15, R8, UR27, RZ, P3, !PT ;  /* 0x0000001b080f7c10 */ /* 0x000fe20009ffe4ff */
[CC--:B------:R-:W-:Y:S01]  /*15d0*/  HFMA2 R52, R20.reuse.H1_H1, R26.reuse, R49 ;  /* 0x0000001a14347231 */ /* 0x0c0fe20000000c31 */
[----:B------:R-:W-:Y:S01]  /*15e0*/  ISETP.NE.U32.AND P4, PT, R12, RZ, PT ;  /* 0x000000ff0c00720c */ /* 0x000fe20003f85070 */
[-C--:B------:R-:W-:Y:S01]  /*15f0*/  HFMA2 R53, R20.H0_H0, R26.reuse, R53 ;  /* 0x0000001a14357231 */ /* 0x080fe20000000835 */
[----:B------:R-:W-:Y:S01]  /*1600*/  SHF.R.U32.HI R13, RZ, 0x1, R13 ;  /* 0x00000001ff0d7819 */ /* 0x000fe2000001160d */
[----:B------:R-:W2:Y:S01]  /*1610*/  @P5 LDG.E.LTC128B.U16 R60, desc[UR22][R14.64] ;  /* 0x000000160e3c5981 */ /* 0x000ea2000c1e1520 */
[----:B------:R-:W-:Y:S01]  /*1620*/  IADD3 R12, P3, R4, UR10, RZ ;  /* 0x0000000a040c7c10 */ /* 0x000fe2000ff7e0ff */
[CC--:B------:R-:W-:Y:S01]  /*1630*/  HFMA2 R51, R21.reuse.H0_H0, R26.reuse, R38 ;  /* 0x0000001a15337231 */ /* 0x0c0fe20000000826 */
[----:B------:R-:W-:Y:S01]  /*1640*/  IADD3 R72, P6, R14, UR20, RZ ;  /* 0x000000140e487c10 */ /* 0x000fe2000ffde0ff */
[-C--:B------:R-:W-:Y:S01]  /*1650*/  HFMA2 R50, R21.H1_H1, R26.reuse, R31 ;  /* 0x0000001a15327231 */ /* 0x080fe20000000c1f */
[----:B------:R-:W-:Y:S01]  /*1660*/  ISETP.NE.U32.AND P5, PT, R13, RZ, PT ;  /* 0x000000ff0d00720c */ /* 0x000fe20003fa5070 */
[CC--:B------:R-:W-:Y:S01]  /*1670*/  HFMA2 R49, R22.reuse.H0_H0, R26.reuse, R59 ;  /* 0x0000001a16317231 */ /* 0x0c0fe2000000083b */
[----:B------:R-:W-:Y:S01]  /*1680*/  PRMT R63, RZ, 0x7610, R63 ;  /* 0x00007610ff3f7816 */ /* 0x000fe2000000003f */
[-C--:B------:R-:W-:Y:S01]  /*1690*/  HFMA2 R48, R22.H1_H1, R26.reuse, R57 ;  /* 0x0000001a16307231 */ /* 0x080fe20000000c39 */
[----:B------:R-:W-:Y:S01]  /*16a0*/  IADD3.X R13, R3, UR28, RZ, P3, !PT ;  /* 0x0000001c030d7c10 */ /* 0x000fe20009ffe4ff */
[----:B------:R-:W-:-:S02]  /*16b0*/  HFMA2 R24, R23.H0_H0, R26, R58 ;  /* 0x0000001a17187231 */ /* 0x000fc4000000083a */
[----:B------:R-:W-:Y:S01]  /*16c0*/  HFMA2 R26, R23.H1_H1, R26, R28 ;  /* 0x0000001a171a7231 */ /* 0x000fe20000000c1c */
[----:B------:R-:W-:Y:S01]  /*16d0*/  IADD3.X R73, R15, UR21, RZ, P6, !PT ;  /* 0x000000150f497c10 */ /* 0x000fe2000b7fe4ff */
[CC--:B------:R-:W-:Y:S01]  /*16e0*/  HFMA2 R47, R20.reuse.H0_H0, R25.reuse, R47 ;  /* 0x00000019142f7231 */ /* 0x0c0fe2000000082f */
[----:B------:R-:W3:Y:S01]  /*16f0*/  @P2 LDG.E.LTC128B.U16 R63, desc[UR22][R12.64] ;  /* 0x000000160c3f2981 */ /* 0x000ee2000c1e1520 */
[C---:B------:R-:W-:Y:S02]  /*1700*/  HFMA2 R46, R20.reuse.H1_H1, R25, R46 ;  /* 0x00000019142e7231 */ /* 0x040fe40000000c2e */
[CC--:B------:R-:W-:Y:S02]  /*1710*/  HFMA2 R10, R20.reuse.H0_H0, R27.reuse, R69 ;  /* 0x0000001b140a7231 */ /* 0x0c0fe40000000845 */
[----:B------:R-:W-:Y:S01]  /*1720*/  HFMA2 R28, R20.H1_H1, R27, R67 ;  /* 0x0000001b141c7231 */ /* 0x000fe20000000c43 */
[----:B------:R-:W-:Y:S01]  /*1730*/  IADD3 R20, P3, R72, UR20, RZ ;  /* 0x0000001448147c10 */ /* 0x000fe2000ff7e0ff */
[----:B------:R-:W-:-:S02]  /*1740*/  HFMA2 R44, R21.H1_H1, R25, R68 ;  /* 0x00000019152c7231 */ /* 0x000fc40000000c44 */
[CC--:B------:R-:W-:Y:S02]  /*1750*/  HFMA2 R43, R22.reuse.H0_H0, R25.reuse, R43 ;  /* 0x00000019162b7231 */ /* 0x0c0fe4000000082b */
[----:B------:R-:W-:Y:S01]  /*1760*/  HFMA2 R54, R23.H1_H1, R25, R54 ;  /* 0x0000001917367231 */ /* 0x000fe20000000c36 */
[----:B------:R-:W-:Y:S01]  /*1770*/  LOP3.LUT R25, R6, 0x4, RZ, 0xc0, !PT ;  /* 0x0000000406197812 */ /* 0x000fe200078ec0ff */
[-C--:B------:R-:W-:Y:S01]  /*1780*/  HFMA2 R30, R21.H1_H1, R27.reuse, R30 ;  /* 0x0000001b151e7231 */ /* 0x080fe20000000c1e */
[----:B------:R-:W-:Y:S01]  /*1790*/  PRMT R58, RZ, 0x7610, R58 ;  /* 0x00007610ff3a7816 */ /* 0x000fe2000000003a */
[-C--:B------:R-:W-:Y:S01]  /*17a0*/  HFMA2 R29, R22.H0_H0, R27.reuse, R16 ;  /* 0x0000001b161d7231 */ /* 0x080fe20000000810 */
[----:B------:R-:W-:Y:S01]  /*17b0*/  PRMT R69, RZ, 0x7610, R69 ;  /* 0x00007610ff457816 */ /* 0x000fe20000000045 */
[CC--:B------:R-:W-:Y:S01]  /*17c0*/  HFMA2 R31, R23.reuse.H0_H0, R27.reuse, R62 ;  /* 0x0000001b171f7231 */ /* 0x0c0fe2000000083e */
[----:B------:R-:W-:Y:S01]  /*17d0*/  IADD3.X R21, R73, UR21, RZ, P3, !PT ;  /* 0x0000001549157c10 */ /* 0x000fe20009ffe4ff */
[----:B------:R-:W-:Y:S01]  /*17e0*/  HFMA2 R38, R23.H1_H1, R27, R18 ;  /* 0x0000001b17267231 */ /* 0x000fe20000000c12 */
[----:B------:R-:W-:Y:S01]  /*17f0*/  IADD3 R22, P2, R20, UR20, RZ ;  /* 0x0000001414167c10 */ /* 0x000fe2000ff5e0ff */
[----:B------:R-:W4:Y:S01]  /*1800*/  @P1 LDG.E.LTC128B.U16 R58, desc[UR22][R72.64] ;  /* 0x00000016483a1981 */ /* 0x000f22000c1e1520 */
[----:B------:R-:W-:-:S02]  /*1810*/  SHF.R.U32.HI R25, RZ, 0x2, R25 ;  /* 0x00000002ff197819 */ /* 0x000fc40000011619 */
[----:B------:R-:W-:Y:S01]  /*1820*/  PRMT R67, RZ, 0x7610, R67 ;  /* 0x00007610ff437816 */ /* 0x000fe20000000043 */
[----:B------:R0:W5:Y:S01]  /*1830*/  @P0 LDG.E.LTC128B.U16 R69, desc[UR22][R20.64] ;  /* 0x0000001614450981 */ /* 0x000162000c1e1520 */
[----:B------:R-:W-:Y:S02]  /*1840*/  IADD3.X R23, R21, UR21, RZ, P2, !PT ;  /* 0x0000001515177c10 */ /* 0x000fe400097fe4ff */
[----:B------:R-:W-:Y:S01]  /*1850*/  IADD3 R70, P1, R12, UR24, RZ ;  /* 0x000000180c467c10 */ /* 0x000fe2000ff3e0ff */
[----:B------:R-:W-:Y:S01]  /*1860*/  LDS.128 R16, [R9] ;  /* 0x0000000009107984 */ /* 0x000fe20000000c00 */
[----:B------:R-:W-:Y:S02]  /*1870*/  ISETP.NE.U32.AND P0, PT, R25, RZ, PT ;  /* 0x000000ff1900720c */ /* 0x000fe40003f05070 */
[----:B------:R-:W-:Y:S01]  /*1880*/  LOP3.LUT R25, R6, 0x8, RZ, 0xc0, !PT ;  /* 0x0000000806197812 */ /* 0x000fe200078ec0ff */
[----:B------:R1:W3:Y:S01]  /*1890*/  @P4 LDG.E.LTC128B.U16 R67, desc[UR22][R22.64] ;  /* 0x0000001616434981 */ /* 0x0002e2000c1e1520 */
[----:B------:R-:W-:-:S02]  /*18a0*/  IADD3.X R71, R13, UR25, RZ, P1, !PT ;  /* 0x000000190d477c10 */ /* 0x000fc40008ffe4ff */
[----:B0-----:R-:W-:Y:S01]  /*18b0*/  SHF.R.U32.HI R20, RZ, 0x3, R25 ;  /* 0x00000003ff147819 */ /* 0x001fe20000011619 */
[----:B------:R-:W0:Y:S01]  /*18c0*/  LDS.128 R12, [R55] ;  /* 0x00000000370c7984 */ /* 0x000e220000000c00 */
[----:B------:R-:W-:Y:S02]  /*18d0*/  PRMT R59, RZ, 0x7610, R59 ;  /* 0x00007610ff3b7816 */ /* 0x000fe4000000003b */
[----:B-1----:R-:W-:Y:S02]  /*18e0*/  IADD3 R22, P2, R70, UR24, RZ ;  /* 0x0000001846167c10 */ /* 0x002fe4000ff5e0ff */
[----:B------:R-:W-:Y:S02]  /*18f0*/  ISETP.NE.U32.AND P1, PT, R20, RZ, PT ;  /* 0x000000ff1400720c */ /* 0x000fe40003f25070 */
[----:B------:R-:W-:-:S05]  /*1900*/  IADD3.X R23, R71, UR25, RZ, P2, !PT ;  /* 0x0000001947177c10 */ /* 0x000fca00097fe4ff */
[----:B------:R-:W3:Y:S01]  /*1910*/  @P0 LDG.E.LTC128B.U16 R59, desc[UR22][R22.64] ;  /* 0x00000016163b0981 */ /* 0x000ee2000c1e1520 */
[----:B------:R-:W-:Y:S02]  /*1920*/  IADD3 R20, P0, R22, UR24, RZ ;  /* 0x0000001816147c10 */ /* 0x000fe4000ff1e0ff */
[----:B------:R-:W-:Y:S02]  /*1930*/  PRMT R61, RZ, 0x7610, R61 ;  /* 0x00007610ff3d7816 */ /* 0x000fe4000000003d */
[----:B------:R-:W-:Y:S02]  /*1940*/  PRMT R57, RZ, 0x7610, R57 ;  /* 0x00007610ff397816 */ /* 0x000fe40000000039 */
[----:B------:R-:W-:Y:S02]  /*1950*/  IADD3.X R21, R23, UR25, RZ, P0, !PT ;  /* 0x0000001917157c10 */ /* 0x000fe400087fe4ff */
[----:B------:R-:W3:Y:S04]  /*1960*/  @P5 LDG.E.LTC128B.U16 R61, desc[UR22][R70.64] ;  /* 0x00000016463d5981 */ /* 0x000ee8000c1e1520 */
[----:B------:R1:W3:Y:S04]  /*1970*/  @P1 LDG.E.LTC128B.U16 R57, desc[UR22][R20.64] ;  /* 0x0000001614391981 */ /* 0x0002e8000c1e1520 */
[----:B-1----:R-:W-:Y:S01]  /*1980*/  LDS.128 R20, [R55+0x110] ;  /* 0x0001100037147984 */ /* 0x002fe20000000c00 */
[----:B0-----:R-:W-:-:S02]  /*1990*/  HFMA2 R47, R12.H0_H0, R17, R47 ;  /* 0x000000110c2f7231 */ /* 0x001fc4000000082f */
[-C--:B------:R-:W-:Y:S02]  /*19a0*/  HFMA2 R46, R12.H1_H1, R17.reuse, R46 ;  /* 0x000000110c2e7231 */ /* 0x080fe40000000c2e */
[CC--:B------:R-:W-:Y:S02]  /*19b0*/  HFMA2 R45, R13.reuse.H0_H0, R17.reuse, R45 ;  /* 0x000000110d2d7231 */ /* 0x0c0fe4000000082d */
[-C--:B------:R-:W-:Y:S02]  /*19c0*/  HFMA2 R44, R13.H1_H1, R17.reuse, R44 ;  /* 0x000000110d2c7231 */ /* 0x080fe40000000c2c */
[CC--:B------:R-:W-:Y:S02]  /*19d0*/  HFMA2 R43, R14.reuse.H0_H0, R17.reuse, R43 ;  /* 0x000000110e2b7231 */ /* 0x0c0fe4000000082b */
[-C--:B------:R-:W-:Y:S02]  /*19e0*/  HFMA2 R42, R14.H1_H1, R17.reuse, R42 ;  /* 0x000000110e2a7231 */ /* 0x080fe40000000c2a */
[----:B------:R-:W-:-:S02]  /*19f0*/  HFMA2 R41, R15.H0_H0, R17, R41 ;  /* 0x000000110f297231 */ /* 0x000fc40000000829 */
[----:B------:R-:W-:Y:S02]  /*1a00*/  HFMA2 R54, R15.H1_H1, R17, R54 ;  /* 0x000000110f367231 */ /* 0x000fe40000000c36 */
[CC--:B------:R-:W-:Y:S02]  /*1a10*/  HFMA2 R53, R12.reuse.H0_H0, R18.reuse, R53 ;  /* 0x000000120c357231 */ /* 0x0c0fe40000000835 */
[-C--:B------:R-:W-:Y:S02]  /*1a20*/  HFMA2 R52, R12.H1_H1, R18.reuse, R52 ;  /* 0x000000120c347231 */ /* 0x080fe40000000c34 */
[CC--:B------:R-:W-:Y:S02]  /*1a30*/  HFMA2 R51, R13.reuse.H0_H0, R18.reuse, R51 ;  /* 0x000000120d337231 */ /* 0x0c0fe40000000833 */
[-C--:B------:R-:W-:Y:S02]  /*1a40*/  HFMA2 R50, R13.H1_H1, R18.reuse, R50 ;  /* 0x000000120d327231 */ /* 0x080fe40000000c32 */
[----:B------:R-:W-:-:S02]  /*1a50*/  HFMA2 R49, R14.H0_H0, R18, R49 ;  /* 0x000000120e317231 */ /* 0x000fc40000000831 */
[-C--:B------:R-:W-:Y:S02]  /*1a60*/  HFMA2 R48, R14.H1_H1, R18.reuse, R48 ;  /* 0x000000120e307231 */ /* 0x080fe40000000c30 */
[CC--:B------:R-:W-:Y:S02]  /*1a70*/  HFMA2 R17, R15.reuse.H0_H0, R18.reuse, R24 ;  /* 0x000000120f117231 */ /* 0x0c0fe40000000818 */
[----:B------:R-:W-:Y:S02]  /*1a80*/  HFMA2 R18, R15.H1_H1, R18, R26 ;  /* 0x000000120f127231 */ /* 0x000fe40000000c1a */
[----:B------:R-:W0:Y:S01]  /*1a90*/  LDS.128 R24, [R9+0x100] ;  /* 0x0001000009187984 */ /* 0x000e220000000c00 */
[CC--:B------:R-:W-:Y:S02]  /*1aa0*/  HFMA2 R37, R12.reuse.H0_H0, R16.reuse, R37 ;  /* 0x000000100c257231 */ /* 0x0c0fe40000000825 */
[-C--:B------:R-:W-:Y:S02]  /*1ab0*/  HFMA2 R36, R12.H1_H1, R16.reuse, R36 ;  /* 0x000000100c247231 */ /* 0x080fe40000000c24 */
[----:B------:R-:W-:-:S02]  /*1ac0*/  HFMA2 R35, R13.H0_H0, R16, R35 ;  /* 0x000000100d237231 */ /* 0x000fc40000000823 */
[-C--:B------:R-:W-:Y:S02]  /*1ad0*/  HFMA2 R34, R13.H1_H1, R16.reuse, R34 ;  /* 0x000000100d227231 */ /* 0x080fe40000000c22 */
[CC--:B------:R-:W-:Y:S02]  /*1ae0*/  HFMA2 R33, R14.reuse.H0_H0, R16.reuse, R33 ;  /* 0x000000100e217231 */ /* 0x0c0fe40000000821 */
[-C--:B------:R-:W-:Y:S02]  /*1af0*/  HFMA2 R39, R14.H1_H1, R16.reuse, R39 ;  /* 0x000000100e277231 */ /* 0x080fe40000000c27 */
[CC--:B------:R-:W-:Y:S02]  /*1b00*/  HFMA2 R40, R15.reuse.H0_H0, R16.reuse, R40 ;  /* 0x000000100f287231 */ /* 0x0c0fe40000000828 */
[----:B------:R-:W-:Y:S02]  /*1b10*/  HFMA2 R16, R15.H1_H1, R16, R56 ;  /* 0x000000100f107231 */ /* 0x000fe40000000c38 */
[----:B------:R-:W-:-:S02]  /*1b20*/  HFMA2 R10, R12.H0_H0, R19, R10 ;  /* 0x000000130c0a7231 */ /* 0x000fc4000000080a */
[-C--:B------:R-:W-:Y:S02]  /*1b30*/  HFMA2 R28, R12.H1_H1, R19.reuse, R28 ;  /* 0x000000130c1c7231 */ /* 0x080fe40000000c1c */
[CC--:B------:R-:W-:Y:S02]  /*1b40*/  HFMA2 R11, R13.reuse.H0_H0, R19.reuse, R11 ;  /* 0x000000130d0b7231 */ /* 0x0c0fe4000000080b */
[-C--:B------:R-:W-:Y:S02]  /*1b50*/  HFMA2 R30, R13.H1_H1, R19.reuse, R30 ;  /* 0x000000130d1e7231 */ /* 0x080fe40000000c1e */
[CC--:B------:R-:W-:Y:S02]  /*1b60*/  HFMA2 R29, R14.reuse.H0_H0, R19.reuse, R29 ;  /* 0x000000130e1d7231 */ /* 0x0c0fe4000000081d */
[-C--:B------:R-:W-:Y:S02]  /*1b70*/  HFMA2 R32, R14.H1_H1, R19.reuse, R32 ;  /* 0x000000130e207231 */ /* 0x080fe40000000c20 */
[----:B------:R-:W-:-:S02]  /*1b80*/  HFMA2 R31, R15.H0_H0, R19, R31 ;  /* 0x000000130f1f7231 */ /* 0x000fc4000000081f */
[----:B------:R-:W-:Y:S02]  /*1b90*/  HFMA2 R38, R15.H1_H1, R19, R38 ;  /* 0x000000130f267231 */ /* 0x000fe40000000c26 */
[----:B------:R-:W-:Y:S01]  /*1ba0*/  LDS.128 R12, [R55+0x220] ;  /* 0x00022000370c7984 */ /* 0x000fe20000000c00 */
[CC--:B0-----:R-:W-:Y:S02]  /*1bb0*/  HFMA2 R47, R20.reuse.H0_H0, R25.reuse, R47 ;  /* 0x00000019142f7231 */ /* 0x0c1fe4000000082f */
[-C--:B------:R-:W-:Y:S02]  /*1bc0*/  HFMA2 R46, R20.H1_H1, R25.reuse, R46 ;  /* 0x00000019142e7231 */ /* 0x080fe40000000c2e */
[CC--:B------:R-:W-:Y:S02]  /*1bd0*/  HFMA2 R45, R21.reuse.H0_H0, R25.reuse, R45 ;  /* 0x00000019152d7231 */ /* 0x0c0fe4000000082d */
[-C--:B------:R-:W-:Y:S02]  /*1be0*/  HFMA2 R44, R21.H1_H1, R25.reuse, R44 ;  /* 0x00000019152c7231 */ /* 0x080fe40000000c2c */
[----:B------:R-:W-:-:S02]  /*1bf0*/  HFMA2 R43, R22.H0_H0, R25, R43 ;  /* 0x00000019162b7231 */ /* 0x000fc4000000082b */
[-C--:B------:R-:W-:Y:S02]  /*1c00*/  HFMA2 R42, R22.H1_H1, R25.reuse, R42 ;  /* 0x00000019162a7231 */ /* 0x080fe40000000c2a */
[CC--:B------:R-:W-:Y:S02]  /*1c10*/  HFMA2 R41, R23.reuse.H0_H0, R25.reuse, R41 ;  /* 0x0000001917297231 */ /* 0x0c0fe40000000829 */
[----:B------:R-:W-:Y:S02]  /*1c20*/  HFMA2 R54, R23.H1_H1, R25, R54 ;  /* 0x0000001917367231 */ /* 0x000fe40000000c36 */
[CC--:B------:R-:W-:Y:S02]  /*1c30*/  HFMA2 R37, R20.reuse.H0_H0, R24.reuse, R37 ;  /* 0x0000001814257231 */ /* 0x0c0fe40000000825 */
[-C--:B------:R-:W-:Y:S02]  /*1c40*/  HFMA2 R36, R20.H1_H1, R24.reuse, R36 ;  /* 0x0000001814247231 */ /* 0x080fe40000000c24 */
[----:B------:R-:W-:-:S02]  /*1c50*/  HFMA2 R35, R21.H0_H0, R24, R35 ;  /* 0x0000001815237231 */ /* 0x000fc40000000823 */
[-C--:B------:R-:W-:Y:S02]  /*1c60*/  HFMA2 R34, R21.H1_H1, R24.reuse, R34 ;  /* 0x0000001815227231 */ /* 0x080fe40000000c22 */
[CC--:B------:R-:W-:Y:S02]  /*1c70*/  HFMA2 R33, R22.reuse.H0_H0, R24.reuse, R33 ;  /* 0x0000001816217231 */ /* 0x0c0fe40000000821 */
[-C--:B------:R-:W-:Y:S02]  /*1c80*/  HFMA2 R39, R22.H1_H1, R24.reuse, R39 ;  /* 0x0000001816277231 */ /* 0x080fe40000000c27 */
[----:B------:R-:W-:Y:S02]  /*1c90*/  HFMA2 R40, R23.H0_H0, R24, R40 ;  /* 0x0000001817287231 */ /* 0x000fe40000000828 */
[CC--:B------:R-:W-:Y:S02]  /*1ca0*/  HFMA2 R53, R20.reuse.H0_H0, R26.reuse, R53 ;  /* 0x0000001a14357231 */ /* 0x0c0fe40000000835 */
[----:B------:R-:W-:-:S02]  /*1cb0*/  HFMA2 R52, R20.H1_H1, R26, R52 ;  /* 0x0000001a14347231 */ /* 0x000fc40000000c34 */
[CC--:B------:R-:W-:Y:S02]  /*1cc0*/  HFMA2 R51, R21.reuse.H0_H0, R26.reuse, R51 ;  /* 0x0000001a15337231 */ /* 0x0c0fe40000000833 */
[-C--:B------:R-:W-:Y:S02]  /*1cd0*/  HFMA2 R50, R21.H1_H1, R26.reuse, R50 ;  /* 0x0000001a15327231 */ /* 0x080fe40000000c32 */
[CC--:B------:R-:W-:Y:S02]  /*1ce0*/  HFMA2 R49, R22.reuse.H0_H0, R26.reuse, R49 ;  /* 0x0000001a16317231 */ /* 0x0c0fe40000000831 */
[-C--:B------:R-:W-:Y:S02]  /*1cf0*/  HFMA2 R48, R22.H1_H1, R26.reuse, R48 ;  /* 0x0000001a16307231 */ /* 0x080fe40000000c30 */
[C---:B------:R-:W-:Y:S02]  /*1d00*/  HFMA2 R25, R23.reuse.H0_H0, R26, R17 ;  /* 0x0000001a17197231 */ /* 0x040fe40000000811 */
[----:B------:R-:W-:-:S02]  /*1d10*/  HFMA2 R24, R23.H1_H1, R24, R16 ;  /* 0x0000001817187231 */ /* 0x000fc40000000c10 */
[----:B------:R-:W-:Y:S02]  /*1d20*/  HFMA2 R26, R23.H1_H1, R26, R18 ;  /* 0x0000001a171a7231 */ /* 0x000fe40000000c12 */
[----:B------:R-:W0:Y:S01]  /*1d30*/  LDS.128 R16, [R9+0x200] ;  /* 0x0002000009107984 */ /* 0x000e220000000c00 */
        /* <DEDUP_REMOVED lines=8> */
[----:B------:R-:W-:Y:S01]  /*1dc0*/  LDS.128 R20, [R55+0x330] ;  /* 0x0003300037147984 */ /* 0x000fe20000000c00 */
[CC--:B0-----:R-:W-:Y:S02]  /*1dd0*/  HFMA2 R47, R12.reuse.H0_H0, R17.reuse, R47 ;  /* 0x000000110c2f7231 */ /* 0x0c1fe4000000082f */
        /* <DEDUP_REMOVED lines=14> */
[CC--:B------:R-:W-:Y:S02]  /*1ec0*/  HFMA2 R53, R12.reuse.H0_H0, R18.reuse, R53 ;  /* 0x000000120c357231 */ /* 0x0c0fe40000000835 */
[-C--:B------:R-:W-:Y:S02]  /*1ed0*/  HFMA2 R52, R12.H1_H1, R18.reuse, R52 ;  /* 0x000000120c347231 */ /* 0x080fe40000000c34 */
[CC--:B------:R-:W-:Y:S02]  /*1ee0*/  HFMA2 R51, R13.reuse.H0_H0, R18.reuse, R51 ;  /* 0x000000120d337231 */ /* 0x0c0fe40000000833 */
[-C--:B------:R-:W-:Y:S02]  /*1ef0*/  HFMA2 R50, R13.H1_H1, R18.reuse, R50 ;  /* 0x000000120d327231 */ /* 0x080fe40000000c32 */
[CC--:B------:R-:W-:Y:S02]  /*1f00*/  HFMA2 R49, R14.reuse.H0_H0, R18.reuse, R49 ;  /* 0x000000120e317231 */ /* 0x0c0fe40000000831 */
[----:B------:R-:W-:-:S02]  /*1f10*/  HFMA2 R48, R14.H1_H1, R18, R48 ;  /* 0x000000120e307231 */ /* 0x000fc40000000c30 */
[C---:B------:R-:W-:Y:S02]  /*1f20*/  HFMA2 R17, R15.reuse.H0_H0, R18, R25 ;  /* 0x000000120f117231 */ /* 0x040fe40000000819 */
[C---:B------:R-:W-:Y:S02]  /*1f30*/  HFMA2 R16, R15.reuse.H1_H1, R16, R24 ;  /* 0x000000100f107231 */ /* 0x040fe40000000c18 */
        /* <DEDUP_REMOVED lines=10> */
[----:B------:R-:W-:Y:S01]  /*1fe0*/  LDS.128 R12, [R9+0x400] ;  /* 0x00040000090c7984 */ /* 0x000fe20000000c00 */
        /* <DEDUP_REMOVED lines=14> */
[----:B------:R-:W-:Y:S02]  /*20d0*/  HFMA2 R40, R23.H0_H0, R24, R40 ;  /* 0x0000001817287231 */ /* 0x000fe40000000828 */
[CC--:B------:R-:W-:Y:S02]  /*20e0*/  HFMA2 R53, R20.reuse.H0_H0, R26.reuse, R53 ;  /* 0x0000001a14357231 */ /* 0x0c0fe40000000835 */
[-C--:B------:R-:W-:Y:S02]  /*20f0*/  HFMA2 R52, R20.H1_H1, R26.reuse, R52 ;  /* 0x0000001a14347231 */ /* 0x080fe40000000c34 */
[CC--:B------:R-:W-:Y:S02]  /*2100*/  HFMA2 R51, R21.reuse.H0_H0, R26.reuse, R51 ;  /* 0x0000001a15337231 */ /* 0x0c0fe40000000833 */
[----:B------:R-:W-:-:S02]  /*2110*/  HFMA2 R50, R21.H1_H1, R26, R50 ;  /* 0x0000001a15327231 */ /* 0x000fc40000000c32 */
[CC--:B------:R-:W-:Y:S02]  /*2120*/  HFMA2 R49, R22.reuse.H0_H0, R26.reuse, R49 ;  /* 0x0000001a16317231 */ /* 0x0c0fe40000000831 */
[-C--:B------:R-:W-:Y:S02]  /*2130*/  HFMA2 R48, R22.H1_H1, R26.reuse, R48 ;  /* 0x0000001a16307231 */ /* 0x080fe40000000c30 */
[C---:B------:R-:W-:Y:S02]  /*2140*/  HFMA2 R25, R23.reuse.H0_H0, R26, R17 ;  /* 0x0000001a17197231 */ /* 0x040fe40000000811 */
[C---:B------:R-:W-:Y:S02]  /*2150*/  HFMA2 R24, R23.reuse.H1_H1, R24, R16 ;  /* 0x0000001817187231 */ /* 0x040fe40000000c10 */
[----:B------:R-:W-:Y:S02]  /*2160*/  HFMA2 R26, R23.H1_H1, R26, R18 ;  /* 0x0000001a171a7231 */ /* 0x000fe40000000c12 */
[----:B------:R-:W0:Y:S01]  /*2170*/  LDS.128 R16, [R55+0x440] ;  /* 0x0004400037107984 */ /* 0x000e220000000c00 */
        /* <DEDUP_REMOVED lines=14> */
[CC--:B------:R-:W-:Y:S02]  /*2260*/  HFMA2 R42, R18.reuse.H1_H1, R13.reuse, R42 ;  /* 0x0000000d122a7231 */ /* 0x0c0fe40000000c2a */
[CC--:B------:R-:W-:Y:S02]  /*2270*/  HFMA2 R41, R19.reuse.H0_H0, R13.reuse, R41 ;  /* 0x0000000d13297231 */ /* 0x0c0fe40000000829 */
[----:B------:R-:W-:Y:S02]  /*2280*/  HFMA2 R54, R19.H1_H1, R13, R54 ;  /* 0x0000000d13367231 */ /* 0x000fe40000000c36 */
[----:B------:R-:W-:Y:S02]  /*2290*/  HFMA2 R13, R18.H0_H0, R14, R49 ;  /* 0x0000000e120d7231 */ /* 0x000fe40000000831 */
[CC--:B------:R-:W-:Y:S02]  /*22a0*/  HFMA2 R37, R16.reuse.H0_H0, R12.reuse, R37 ;  /* 0x0000000c10257231 */ /* 0x0c0fe40000000825 */
[----:B------:R-:W-:-:S02]  /*22b0*/  HFMA2 R36, R16.H1_H1, R12, R36 ;  /* 0x0000000c10247231 */ /* 0x000fc40000000c24 */
[CC--:B------:R-:W-:Y:S02]  /*22c0*/  HFMA2 R35, R17.reuse.H0_H0, R12.reuse, R35 ;  /* 0x0000000c11237231 */ /* 0x0c0fe40000000823 */
[-C--:B------:R-:W-:Y:S02]  /*22d0*/  HFMA2 R34, R17.H1_H1, R12.reuse, R34 ;  /* 0x0000000c11227231 */ /* 0x080fe40000000c22 */
[CC--:B------:R-:W-:Y:S02]  /*22e0*/  HFMA2 R33, R18.reuse.H0_H0, R12.reuse, R33 ;  /* 0x0000000c12217231 */ /* 0x0c0fe40000000821 */
[-C--:B------:R-:W-:Y:S02]  /*22f0*/  HFMA2 R39, R18.H1_H1, R12.reuse, R39 ;  /* 0x0000000c12277231 */ /* 0x080fe40000000c27 */
[----:B------:R-:W-:Y:S02]  /*2300*/  HFMA2 R40, R19.H0_H0, R12, R40 ;  /* 0x0000000c13287231 */ /* 0x000fe40000000828 */
[----:B------:R-:W-:-:S02]  /*2310*/  HFMA2 R53, R16.H0_H0, R14, R53 ;  /* 0x0000000e10357231 */ /* 0x000fc40000000835 */
[-C--:B------:R-:W-:Y:S02]  /*2320*/  HFMA2 R52, R16.H1_H1, R14.reuse, R52 ;  /* 0x0000000e10347231 */ /* 0x080fe40000000c34 */
[CC--:B------:R-:W-:Y:S02]  /*2330*/  HFMA2 R51, R17.reuse.H0_H0, R14.reuse, R51 ;  /* 0x0000000e11337231 */ /* 0x0c0fe40000000833 */
[-C--:B------:R-:W-:Y:S02]  /*2340*/  HFMA2 R50, R17.H1_H1, R14.reuse, R50 ;  /* 0x0000000e11327231 */ /* 0x080fe40000000c32 */
        /* <DEDUP_REMOVED lines=14> */
[----:B------:R-:W-:-:S06]  /*2430*/  UISETP.NE.AND UP1, UPT, UR4, 0x1, UPT ;  /* 0x000000010400788c */ /* 0x000fcc000bf25270 */
[----:B------:R-:W-:Y:S01]  /*2440*/  PLOP3.LUT P0, PT, PT, PT, UP1, 0x80, 0x0 ;  /* 0x000000000000781c */ /* 0x000fe20003f0f018 */
[----:B0-----:R-:W-:Y:S02]  /*2450*/  HFMA2 R56, R27.H0_H0, R20, R40 ;  /* 0x000000141b387231 */ /* 0x001fe40000000828 */
[C---:B------:R-:W-:Y:S02]  /*2460*/  HFMA2 R68, R25.reuse.H1_H1, R21, R44 ;  /* 0x0000001519447231 */ /* 0x040fe40000000c2c */
[----:B------:R-:W-:Y:S02]  /*2470*/  HFMA2 R40, R25.H0_H0, R22, R51 ;  /* 0x0000001619287231 */ /* 0x000fe40000000833 */
[C---:B------:R-:W-:Y:S02]  /*2480*/  HFMA2 R74, R27.reuse.H1_H1, R20, R12 ;  /* 0x000000141b4a7231 */ /* 0x040fe40000000c0c */
[-C--:B------:R-:W-:Y:S02]  /*2490*/  HFMA2 R51, R26.H0_H0, R22.reuse, R13 ;  /* 0x000000161a337231 */ /* 0x080fe4000000080d */
[----:B------:R-:W-:-:S02]  /*24a0*/  HFMA2 R44, R27.H1_H1, R22, R14 ;  /* 0x000000161b2c7231 */ /* 0x000fc40000000c0e */
[----:B------:R0:W1:Y:S04]  /*24b0*/  LDS.128 R12, [R9+0x600] ;  /* 0x00060000090c7984 */ /* 0x0000680000000c00 */
[----:B--2---:R-:W-:Y:S04]  /*24c0*/  STS.U16 [R0], R60 ;  /* 0x0000003c00007388 */ /* 0x004fe80000000400 */
[----:B----4-:R-:W-:Y:S04]  /*24d0*/  STS.U16 [R0+0x40], R58 ;  /* 0x0000403a00007388 */ /* 0x010fe80000000400 */
[----:B-----5:R-:W-:Y:S04]  /*24e0*/  STS.U16 [R0+0x80], R69 ;  /* 0x0000804500007388 */ /* 0x020fe80000000400 */
[----:B---3--:R2:W-:Y:S04]  /*24f0*/  STS.U16 [R0+0xc0], R67 ;  /* 0x0000c04300007388 */ /* 0x0085e80000000400 */
[----:B------:R-:W-:Y:S04]  /*2500*/  STS.U16 [R2], R63 ;  /* 0x0000003f02007388 */ /* 0x000fe80000000400 */
[----:B------:R-:W-:Y:S04]  /*2510*/  STS.U16 [R2+0x200], R61 ;  /* 0x0002003d02007388 */ /* 0x000fe80000000400 */
[----:B------:R-:W-:Y:S04]  /*2520*/  STS.U16 [R2+0x400], R59 ;  /* 0x0004003b02007388 */ /* 0x000fe80000000400 */
[----:B------:R3:W-:Y:S01]  /*2530*/  STS.U16 [R2+0x600], R57 ;  /* 0x0006003902007388 */ /* 0x0007e20000000400 */
[----:B------:R-:W-:-:S02]  /*2540*/  @P0 VIADD R76, R9, 0xfffff700 ;  /* 0xfffff700094c0836 */ /* 0x000fc40000000000 */
[C---:B------:R-:W-:Y:S02]  /*2550*/  HFMA2 R72, R25.reuse.H0_H0, R21, R45 ;  /* 0x0000001519487231 */ /* 0x040fe4000000082d */
[----:B------:R-:W-:Y:S02]  /*2560*/  @!P0 VIADD R76, R9, 0x700 ;  /* 0x00000700094c8836 */ /* 0x000fe40000000000 */
[----:B------:R-:W-:Y:S02]  /*2570*/  HFMA2 R45, R26.H1_H1, R22, R48 ;  /* 0x000000161a2d7231 */ /* 0x000fe40000000c30 */
[CC--:B------:R-:W-:Y:S02]  /*2580*/  HFMA2 R37, R24.reuse.H0_H0, R20.reuse, R37 ;  /* 0x0000001418257231 */ /* 0x0c0fe40000000825 */
[-C--:B------:R-:W-:Y:S02]  /*2590*/  HFMA2 R75, R24.H1_H1, R20.reuse, R36 ;  /* 0x00000014184b7231 */ /* 0x080fe40000000c24 */
[----:B------:R-:W-:-:S02]  /*25a0*/  HFMA2 R35, R25.H0_H0, R20, R35 ;  /* 0x0000001419237231 */ /* 0x000fc40000000823 */
[CC--:B------:R-:W-:Y:S02]  /*25b0*/  HFMA2 R34, R25.reuse.H1_H1, R20.reuse, R34 ;  /* 0x0000001419227231 */ /* 0x0c0fe40000000c22 */
[CC--:B------:R-:W-:Y:S02]  /*25c0*/  HFMA2 R73, R26.reuse.H0_H0, R20.reuse, R33 ;  /* 0x000000141a497231 */ /* 0x0c0fe40000000821 */
[----:B------:R-:W-:Y:S02]  /*25d0*/  HFMA2 R39, R26.H1_H1, R20, R39 ;  /* 0x000000141a277231 */ /* 0x000fe40000000c27 */
[C---:B------:R-:W-:Y:S02]  /*25e0*/  HFMA2 R71, R24.reuse.H1_H1, R22, R52 ;  /* 0x0000001618477231 */ /* 0x040fe40000000c34 */
[----:B------:R-:W-:Y:S02]  /*25f0*/  HFMA2 R48, R25.H0_H0, R23, R11 ;  /* 0x0000001719307231 */ /* 0x000fe4000000080b */
        /* <DEDUP_REMOVED lines=8> */
[----:B------:R-:W-:Y:S02]  /*2680*/  HFMA2 R36, R27.H0_H0, R22, R49 ;  /* 0x000000161b247231 */ /* 0x000fe40000000831 */
[CC--:B------:R-:W-:Y:S02]  /*2690*/  HFMA2 R10, R24.reuse.H0_H0, R23.reuse, R10 ;  /* 0x00000017180a7231 */ /* 0x0c0fe4000000080a */
[-C--:B------:R-:W-:Y:S02]  /*26a0*/  HFMA2 R52, R24.H1_H1, R23.reuse, R28 ;  /* 0x0000001718347231 */ /* 0x080fe40000000c1c */
[-C--:B------:R-:W-:Y:S02]  /*26b0*/  HFMA2 R30, R25.H1_H1, R23.reuse, R30 ;  /* 0x00000017191e7231 */ /* 0x080fe40000000c1e */
[----:B------:R-:W-:-:S02]  /*26c0*/  HFMA2 R11, R26.H0_H0, R23, R29 ;  /* 0x000000171a0b7231 */ /* 0x000fc4000000081d */
[-C--:B------:R-:W-:Y:S02]  /*26d0*/  HFMA2 R64, R26.H1_H1, R23.reuse, R32 ;  /* 0x000000171a407231 */ /* 0x080fe40000000c20 */
[CC--:B------:R-:W-:Y:S02]  /*26e0*/  HFMA2 R62, R27.reuse.H0_H0, R23.reuse, R31 ;  /* 0x000000171b3e7231 */ /* 0x0c0fe4000000081f */
[----:B------:R-:W-:Y:S01]  /*26f0*/  HFMA2 R78, R27.H1_H1, R23, R38 ;  /* 0x000000171b4e7231 */ /* 0x000fe20000000c26 */
[----:B------:R-:W-:Y:S01]  /*2700*/  BAR.SYNC.DEFER_BLOCKING 0x0 ;  /* 0x0000000000007b1d */ /* 0x000fe20000010000 */
[----:B------:R-:W-:-:S04]  /*2710*/  UIADD3 UR11, UR11, -0x1, URZ ;  /* 0xffffffff0b0b7890 */ /* 0x000fc8000fffe03f */
[----:B------:R-:W-:Y:S01]  /*2720*/  UISETP.GT.AND UP2, UPT, UR11, 0x1, UPT ;  /* 0x000000010b00788c */ /* 0x000fe2000bf44270 */
[----:B------:R-:W4:Y:S05]  /*2730*/  LDS.128 R24, [R76] ;  /* 0x000000004c187984 */ /* 0x000f2a0000000c00 */
[----:B------:R-:W-:Y:S01]  /*2740*/  PLOP3.LUT P1, PT, PT, PT, UP2, 0x80, 0x0 ;  /* 0x000000000000781c */ /* 0x000fe20003f2f028 */
[----:B------:R-:W-:Y:S01]  /*2750*/  UISETP.GT.AND UP0, UPT, UR11, 0x2, UPT ;  /* 0x000000020b00788c */ /* 0x000fe2000bf04270 */
[C---:B0-----:R-:W-:Y:S01]  /*2760*/  @P0 VIADD R9, R55.reuse, 0xfffff670 ;  /* 0xfffff67037090836 */ /* 0x041fe20000000000 */
[----:B------:R-:W-:Y:S01]  /*2770*/  UIADD3 UR10, UP3, UR10, UR8, URZ ;  /* 0x000000080a0a7290 */ /* 0x000fe2000ff7e03f */
[----:B------:R-:W-:Y:S01]  /*2780*/  @!P0 VIADD R9, R55, 0x770 ;  /* 0x0000077037098836 */ /* 0x000fe20000000000 */
[----:B------:R-:W-:Y:S01]  /*2790*/  UIADD3 UR26, UP4, UR26, UR29, URZ ;  /* 0x0000001d1a1a7290 */ /* 0x000fe2000ff9e03f */
[----:B------:R-:W-:Y:S01]  /*27a0*/  @UP1 UMOV UR5, 0x880 ;  /* 0x0000088000051882 */ /* 0x000fe20000000000 */
[----:B------:R-:W-:Y:S01]  /*27b0*/  @UP1 UMOV UR14, 0x800 ;  /* 0x00000800000e1882 */ /* 0x000fe20000000000 */
[----:B------:R-:W-:Y:S01]  /*27c0*/  @!UP1 UMOV UR5, 0xfffff780 ;  /* 0xfffff78000059882 */ /* 0x000fe20000000000 */
[----:B------:R-:W-:Y:S01]  /*27d0*/  @!UP1 UMOV UR14, 0xfffff800 ;  /* 0xfffff800000e9882 */ /* 0x000fe20000000000 */
[----:B------:R-:W-:Y:S01]  /*27e0*/  PLOP3.LUT P0, PT, PT, PT, UP0, 0x80, 0x0 ;  /* 0x000000000000781c */ /* 0x000fe20003f0f008 */
[----:B------:R-:W-:Y:S01]  /*27f0*/  ULOP3.LUT UR4, UR4, 0x1, URZ, 0x3c, !UPT ;  /* 0x0000000104047892 */ /* 0x000fe2000f8e3c3f */
[----:B--2---:R-:W-:Y:S01]  /*2800*/  VIADD R0, R0, UR5 ;  /* 0x0000000500007c36 */ /* 0x004fe20008000000 */
[----:B------:R-:W-:Y:S01]  /*2810*/  UIADD3.X UR28, UR28, UR13, URZ, UP3, !UPT ;  /* 0x0000000d1c1c7290 */ /* 0x000fe20009ffe43f */
[----:B---3--:R-:W-:Y:S01]  /*2820*/  VIADD R2, R2, UR14 ;  /* 0x0000000e02027c36 */ /* 0x008fe20008000000 */
[----:B------:R-:W-:Y:S01]  /*2830*/  UIADD3.X UR27, UR27, UR32, URZ, UP4, !UPT ;  /* 0x000000201b1b7290 */ /* 0x000fe2000a7fe43f */
[----:B-1----:R-:W-:-:S02]  /*2840*/  HFMA2 R37, R16.H0_H0, R12, R37 ;  /* 0x0000000c10257231 */ /* 0x002fc40000000825 */
[----:B------:R-:W-:Y:S02]  /*2850*/  VIADD R55, R9, 0x110 ;  /* 0x0000011009377836 */ /* 0x000fe40000000000 */
[C---:B------:R-:W-:Y:S02]  /*2860*/  HFMA2 R33, R16.reuse.H1_H1, R12, R75 ;  /* 0x0000000c10217231 */ /* 0x040fe40000000c4b */
[CC--:B------:R-:W-:Y:S02]  /*2870*/  HFMA2 R47, R16.reuse.H0_H0, R13.reuse, R47 ;  /* 0x0000000d102f7231 */ /* 0x0c0fe4000000082f */
[CC--:B------:R-:W-:Y:S02]  /*2880*/  HFMA2 R46, R16.reuse.H1_H1, R13.reuse, R46 ;  /* 0x0000000d102e7231 */ /* 0x0c0fe40000000c2e */
[----:B------:R-:W-:Y:S02]  /*2890*/  HFMA2 R60, R19.H0_H0, R13, R20 ;  /* 0x0000000d133c7231 */ /* 0x000fe40000000814 */
[CC--:B------:R-:W-:Y:S01]  /*28a0*/  HFMA2 R53, R16.reuse.H0_H0, R14.reuse, R53 ;  /* 0x0000000e10357231 */ /* 0x0c0fe20000000835 */
[----:B------:R0:W1:Y:S01]  /*28b0*/  LDS.128 R20, [R9] ;  /* 0x0000000009147984 */ /* 0x0000620000000c00 */
[----:B------:R-:W-:-:S02]  /*28c0*/  HFMA2 R49, R16.H1_H1, R14, R71 ;  /* 0x0000000e10317231 */ /* 0x000fc40000000c47 */
[CC--:B------:R-:W-:Y:S02]  /*28d0*/  HFMA2 R38, R17.reuse.H0_H0, R14.reuse, R40 ;  /* 0x0000000e11267231 */ /* 0x0c0fe40000000828 */
[-C--:B------:R-:W-:Y:S02]  /*28e0*/  HFMA2 R31, R17.H1_H1, R14.reuse, R50 ;  /* 0x0000000e111f7231 */ /* 0x080fe40000000c32 */
[CC--:B------:R-:W-:Y:S02]  /*28f0*/  HFMA2 R59, R18.reuse.H0_H0, R14.reuse, R51 ;  /* 0x0000000e123b7231 */ /* 0x0c0fe40000000833 */
[-C--:B------:R-:W-:Y:S02]  /*2900*/  HFMA2 R57, R18.H1_H1, R14.reuse, R45 ;  /* 0x0000000e12397231 */ /* 0x080fe40000000c2d */
[CC--:B------:R-:W-:Y:S02]  /*2910*/  HFMA2 R58, R19.reuse.H0_H0, R14.reuse, R36 ;  /* 0x0000000e133a7231 */ /* 0x0c0fe40000000824 */
[----:B------:R-:W-:-:S02]  /*2920*/  HFMA2 R28, R19.H1_H1, R14, R44 ;  /* 0x0000000e131c7231 */ /* 0x000fc40000000c2c */
[CC--:B------:R-:W-:Y:S02]  /*2930*/  HFMA2 R69, R16.reuse.H0_H0, R15.reuse, R10 ;  /* 0x0000000f10457231 */ /* 0x0c0fe4000000080a */
[----:B------:R-:W-:Y:S01]  /*2940*/  HFMA2 R67, R16.H1_H1, R15, R52 ;  /* 0x0000000f10437231 */ /* 0x000fe20000000c34 */
[----:B------:R-:W-:Y:S01]  /*2950*/  SEL R6, R6, RZ, P0 ;  /* 0x000000ff06067207 */ /* 0x000fe20000000000 */
[CC--:B------:R-:W-:Y:S01]  /*2960*/  HFMA2 R29, R18.reuse.H0_H0, R12.reuse, R73 ;  /* 0x0000000c121d7231 */ /* 0x0c0fe20000000849 */
[----:B------:R-:W-:Y:S01]  /*2970*/  SEL R7, R7, RZ, P0 ;  /* 0x000000ff07077207 */ /* 0x000fe20000000000 */
[-C--:B------:R-:W-:Y:S02]  /*2980*/  HFMA2 R39, R18.H1_H1, R12.reuse, R39 ;  /* 0x0000000c12277231 */ /* 0x080fe40000000c27 */
[----:B0-----:R-:W-:Y:S02]  /*2990*/  VIADD R9, R76, 0x100 ;  /* 0x000001004c097836 */ /* 0x001fe40000000000 */
[----:B------:R-:W-:-:S02]  /*29a0*/  HFMA2 R75, R19.H0_H0, R12, R56 ;  /* 0x0000000c134b7231 */ /* 0x000fc40000000838 */
[CC--:B------:R-:W-:Y:S02]  /*29b0*/  HFMA2 R43, R18.reuse.H0_H0, R13.reuse, R43 ;  /* 0x0000000d122b7231 */ /* 0x0c0fe4000000082b */
[C---:B------:R-:W-:Y:S02]  /*29c0*/  HFMA2 R41, R18.reuse.H1_H1, R13, R70 ;  /* 0x0000000d12297231 */ /* 0x040fe40000000c46 */
[CC--:B------:R-:W-:Y:S02]  /*29d0*/  HFMA2 R16, R18.reuse.H0_H0, R15.reuse, R11 ;  /* 0x0000000f12107231 */ /* 0x0c0fe4000000080b */
[----:B------:R-:W-:Y:S02]  /*29e0*/  HFMA2 R14, R18.H1_H1, R15, R64 ;  /* 0x0000000f120e7231 */ /* 0x000fe40000000c40 */
[CC--:B------:R-:W-:Y:S02]  /*29f0*/  HFMA2 R35, R17.reuse.H0_H0, R12.reuse, R35 ;  /* 0x0000000c11237231 */ /* 0x0c0fe40000000823 */
[----:B------:R-:W-:-:S02]  /*2a00*/  HFMA2 R34, R17.H1_H1, R12, R34 ;  /* 0x0000000c11227231 */ /* 0x000fc40000000c22 */
[----:B------:R-:W-:Y:S02]  /*2a10*/  HFMA2 R56, R19.H1_H1, R12, R74 ;  /* 0x0000000c13387231 */ /* 0x000fe40000000c4a */
[CC--:B------:R-:W-:Y:S02]  /*2a20*/  HFMA2 R42, R17.reuse.H0_H0, R13.reuse, R72 ;  /* 0x0000000d112a7231 */ /* 0x0c0fe40000000848 */
[-C--:B------:R-:W-:Y:S02]  /*2a30*/  HFMA2 R68, R17.H1_H1, R13.reuse, R68 ;  /* 0x0000000d11447231 */ /* 0x080fe40000000c44 */
[----:B------:R-:W-:Y:S02]  /*2a40*/  HFMA2 R54, R19.H1_H1, R13, R54 ;  /* 0x0000000d13367231 */ /* 0x000fe40000000c36 */
[CC--:B------:R-:W-:Y:S02]  /*2a50*/  HFMA2 R32, R17.reuse.H0_H0, R15.reuse, R48 ;  /* 0x0000000f11207231 */ /* 0x0c0fe40000000830 */
[----:B------:R-:W-:-:S02]  /*2a60*/  HFMA2 R30, R17.H1_H1, R15, R30 ;  /* 0x0000000f111e7231 */ /* 0x000fc40000000c1e */
[CC--:B------:R-:W-:Y:S02]  /*2a70*/  HFMA2 R62, R19.reuse.H0_H0, R15.reuse, R62 ;  /* 0x0000000f133e7231 */ /* 0x0c0fe4000000083e */
[----:B------:R-:W-:Y:S01]  /*2a80*/  HFMA2 R18, R19.H1_H1, R15, R78 ;  /* 0x0000000f13127231 */ /* 0x000fe20000000c4e */
[----:B-1--4-:R-:W-:Y:S06]  /*2a90*/  @P1 BRA `(.L_x_26) ;  /* 0xffffffe800601947 */ /* 0x012fec000383ffff */
[C---:B------:R-:W-:Y:S02]  /*2aa0*/  PRMT R64, R18.reuse, 0x7610, R64 ;  /* 0x0000761012407816 */ /* 0x040fe40000000040 */
[----:B------:R-:W-:Y:S02]  /*2ab0*/  PRMT R63, R18, 0x7632, R63 ;  /* 0x00007632123f7816 */ /* 0x000fe4000000003f */
[C---:B------:R-:W-:Y:S02]  /*2ac0*/  PRMT R22, R16.reuse, 0x7610, R22 ;  /* 0x0000761010167816 */ /* 0x040fe40000000016 */
[----:B------:R-:W-:Y:S02]  /*2ad0*/  PRMT R23, R16, 0x7632, R23 ;  /* 0x0000763210177816 */ /* 0x000fe40000000017 */
[C---:B------:R-:W-:Y:S02]  /*2ae0*/  PRMT R4, R56.reuse, 0x7610, R4 ;  /* 0x0000761038047816 */ /* 0x040fe40000000004 */
[----:B------:R-:W-:-:S02]  /*2af0*/  PRMT R5, R56, 0x7632, R5 ;  /* 0x0000763238057816 */ /* 0x000fc40000000005 */
        /* <DEDUP_REMOVED lines=28> */
[----:B------:R-:W-:Y:S02]  /*2cc0*/  PRMT R28, R29, 0x7610, R28 ;  /* 0x000076101d1c7816 */ /* 0x000fe4000000001c */
[----:B------:R-:W-:-:S02]  /*2cd0*/  PRMT R26, R43, 0x7610, R26 ;  /* 0x000076102b1a7816 */ /* 0x000fc4000000001a */
[----:B------:R-:W-:Y:S02]  /*2ce0*/  PRMT R27, R43, 0x7632, R27 ;  /* 0x000076322b1b7816 */ /* 0x000fe4000000001b */
[C---:B------:R-:W-:Y:S02]  /*2cf0*/  PRMT R58, R47.reuse, 0x7610, R58 ;  /* 0x000076102f3a7816 */ /* 0x040fe4000000003a */
[----:B------:R-:W-:Y:S02]  /*2d00*/  PRMT R59, R47, 0x7632, R59 ;  /* 0x000076322f3b7816 */ /* 0x000fe4000000003b */
[C---:B------:R-:W-:Y:S02]  /*2d10*/  PRMT R50, R46.reuse, 0x7610, R50 ;  /* 0x000076102e327816 */ /* 0x040fe40000000032 */
[----:B------:R-:W-:Y:S02]  /*2d20*/  PRMT R51, R46, 0x7632, R51 ;  /* 0x000076322e337816 */ /* 0x000fe40000000033 */
        /* <DEDUP_REMOVED lines=9> */
[----:B------:R-:W-:Y:S02]  /*2dc0*/  PRMT R29, R29, 0x7632, R29 ;  /* 0x000076321d1d7816 */ /* 0x000fe4000000001d */
[----:B------:R-:W-:Y:S02]  /*2dd0*/  PRMT R15, R14, 0x7632, R15 ;  /* 0x000076320e0f7816 */ /* 0x000fe4000000000f */
[C---:B------:R-:W-:Y:S02]  /*2de0*/  PRMT R54, R69.reuse, 0x7610, R54 ;  /* 0x0000761045367816 */ /* 0x040fe40000000036 */
[----:B------:R-:W-:-:S02]  /*2df0*/  PRMT R55, R69, 0x7632, R55 ;  /* 0x0000763245377816 */ /* 0x000fc40000000037 */
[----:B------:R-:W-:Y:S02]  /*2e00*/  PRMT R49, R49, 0x7632, R49 ;  /* 0x0000763231317816 */ /* 0x000fe40000000031 */
[C---:B------:R-:W-:Y:S02]  /*2e10*/  PRMT R46, R67.reuse, 0x7610, R46 ;  /* 0x00007610432e7816 */ /* 0x040fe4000000002e */
[----:B------:R-:W-:Y:S02]  /*2e20*/  PRMT R47, R67, 0x7632, R47 ;  /* 0x00007632432f7816 */ /* 0x000fe4000000002f */
[----:B------:R-:W-:Y:S02]  /*2e30*/  PRMT R43, R42, 0x7632, R43 ;  /* 0x000076322a2b7816 */ /* 0x000fe4000000002b */
[C---:B------:R-:W-:Y:S02]  /*2e40*/  PRMT R34, R68.reuse, 0x7610, R34 ;  /* 0x0000761044227816 */ /* 0x040fe40000000022 */
[----:B------:R-:W-:-:S02]  /*2e50*/  PRMT R35, R68, 0x7632, R35 ;  /* 0x0000763244237816 */ /* 0x000fc40000000023 */
[----:B------:R-:W-:-:S07]  /*2e60*/  PRMT R31, R30, 0x7632, R31 ;  /* 0x000076321e1f7816 */ /* 0x000fce000000001f */
.L_x_25:
[----:B------:R-:W-:Y:S02]  /*2e70*/  ULDC.64 UR4, c[0x0][0x348] ;  /* 0x0000d20000047ab9 */ /* 0x000fe40000000a00 */
[----:B------:R-:W-:-:S04]  /*2e80*/  ISETP.NE.U32.AND P0, PT, RZ, UR4, PT ;  /* 0x00000004ff007c0c */ /* 0x000fc8000bf05070 */
[----:B------:R-:W-:-:S13]  /*2e90*/  ISETP.NE.AND.EX P0, PT, RZ, UR5, PT, P0 ;  /* 0x00000005ff007c0c */ /* 0x000fda000bf05300 */
[----:B------:R-:W-:Y:S05]  /*2ea0*/  @!P0 BRA `(.L_x_27) ;  /* 0x00000000001c8947 */ /* 0x000fea0003800000 */
[----:B------:R-:W0:Y:S02]  /*2eb0*/  LDC.64 R68, c[0x0][0x348] ;  /* 0x0000d200ff447b82 */ /* 0x000e240000000a00 */
[----:B0-----:R-:W2:Y:S02]  /*2ec0*/  LDG.E.64 R68, desc[UR22][R68.64] ;  /* 0x0000001644447981 */ /* 0x001ea4000c1e1b00 */
[----:B--2---:R-:W-:-:S04]  /*2ed0*/  ISETP.NE.U32.AND P0, PT, R68, RZ, PT ;  /* 0x000000ff4400720c */ /* 0x004fc80003f05070 */
[----:B------:R-:W-:-:S13]  /*2ee0*/  ISETP.NE.AND.EX P0, PT, R69, RZ, PT, P0 ;  /* 0x000000ff4500720c */ /* 0x000fda0003f05300 */
[----:B------:R-:W-:Y:S05]  /*2ef0*/  @!P0 BRA `(.L_x_27) ;  /* 0x0000000000088947 */ /* 0x000fea0003800000 */
[----:B------:R1:W5:Y:S01]  /*2f00*/  LD.E.U16 R67, desc[UR22][R68.64] ;  /* 0x0000001644437980 */ /* 0x000362000c101500 */
[----:B------:R-:W-:Y:S05]  /*2f10*/  BRA `(.L_x_28) ;  /* 0x0000000000247947 */ /* 0x000fea0003800000 */
.L_x_27:
[----:B------:R-:W-:Y:S02]  /*2f20*/  ULDC.64 UR4, c[0x0][0x338] ;  /* 0x0000ce0000047ab9 */ /* 0x000fe40000000a00 */
[----:B------:R-:W-:-:S04]  /*2f30*/  ISETP.NE.U32.AND P0, PT, RZ, UR4, PT ;  /* 0x00000004ff007c0c */ /* 0x000fc8000bf05070 */
[----:B------:R-:W-:-:S13]  /*2f40*/  ISETP.NE.AND.EX P0, PT, RZ, UR5, PT, P0 ;  /* 0x00000005ff007c0c */ /* 0x000fda000bf05300 */
[----:B------:R-:W-:Y:S05]  /*2f50*/  @!P0 BRA `(.L_x_29) ;  /* 0x00000000000c8947 */ /* 0x000fea0003800000 */
[----:B------:R-:W0:Y:S02]  /*2f60*/  LDC.64 R68, c[0x0][0x338] ;  /* 0x0000ce00ff447b82 */ /* 0x000e240000000a00 */
[----:B0-----:R0:W5:Y:S01]  /*2f70*/  LDG.E.U16 R67, desc[UR22][R68.64] ;  /* 0x0000001644437981 */ /* 0x001162000c1e1500 */
[----:B------:R-:W-:Y:S05]  /*2f80*/  BRA `(.L_x_28) ;  /* 0x0000000000087947 */ /* 0x000fea0003800000 */
.L_x_29:
[----:B------:R-:W-:Y:S02]  /*2f90*/  ULDC.U16 UR4, c[0x0][0x330] ;  /* 0x0000cc0000047ab9 */ /* 0x000fe40000000400 */
[----:B------:R-:W-:-:S07]  /*2fa0*/  IMAD.U32 R67, RZ, RZ, UR4 ;  /* 0x00000004ff437e24 */ /* 0x000fce000f8e00ff */
.L_x_28:
[----:B------:R-:W-:Y:S02]  /*2fb0*/  ULDC.64 UR4, c[0x0][0x350] ;  /* 0x0000d40000047ab9 */ /* 0x000fe40000000a00 */
[----:B------:R-:W-:-:S04]  /*2fc0*/  ISETP.NE.U32.AND P0, PT, RZ, UR4, PT ;  /* 0x00000004ff007c0c */ /* 0x000fc8000bf05070 */
[----:B------:R-:W-:-:S13]  /*2fd0*/  ISETP.NE.AND.EX P0, PT, RZ, UR5, PT, P0 ;  /* 0x00000005ff007c0c */ /* 0x000fda000bf05300 */
[----:B------:R-:W-:Y:S05]  /*2fe0*/  @!P0 BRA `(.L_x_30) ;  /* 0x00000000001c8947 */ /* 0x000fea0003800000 */
[----:B01----:R-:W0:Y:S02]  /*2ff0*/  LDC.64 R68, c[0x0][0x350] ;  /* 0x0000d400ff447b82 */ /* 0x003e240000000a00 */
[----:B0-----:R-:W2:Y:S02]  /*3000*/  LDG.E.64 R68, desc[UR22][R68.64] ;  /* 0x0000001644447981 */ /* 0x001ea4000c1e1b00 */
[----:B--2---:R-:W-:-:S04]  /*3010*/  ISETP.NE.U32.AND P0, PT, R68, RZ, PT ;  /* 0x000000ff4400720c */ /* 0x004fc80003f05070 */
[----:B------:R-:W-:-:S13]  /*3020*/  ISETP.NE.AND.EX P0, PT, R69, RZ, PT, P0 ;  /* 0x000000ff4500720c */ /* 0x000fda0003f05300 */
[----:B------:R-:W-:Y:S05]  /*3030*/  @!P0 BRA `(.L_x_30) ;  /* 0x0000000000088947 */ /* 0x000fea0003800000 */
[----:B------:R1:W5:Y:S01]  /*3040*/  LD.E.U16 R68, desc[UR22][R68.64] ;  /* 0x0000001644447980 */ /* 0x000362000c101500 */
[----:B------:R-:W-:Y:S05]  /*3050*/  BRA `(.L_x_31) ;  /* 0x0000000000247947 */ /* 0x000fea0003800000 */
.L_x_30:
[----:B------:R-:W-:Y:S02]  /*3060*/  ULDC.64 UR4, c[0x0][0x340] ;  /* 0x0000d00000047ab9 */ /* 0x000fe40000000a00 */
[----:B------:R-:W-:-:S04]  /*3070*/  ISETP.NE.U32.AND P0, PT, RZ, UR4, PT ;  /* 0x00000004ff007c0c */ /* 0x000fc8000bf05070 */
[----:B------:R-:W-:-:S13]  /*3080*/  ISETP.NE.AND.EX P0, PT, RZ, UR5, PT, P0 ;  /* 0x00000005ff007c0c */ /* 0x000fda000bf05300 */
[----:B------:R-:W-:Y:S05]  /*3090*/  @!P0 BRA `(.L_x_32) ;  /* 0x00000000000c8947 */ /* 0x000fea0003800000 */
[----:B01----:R-:W0:Y:S02]  /*30a0*/  LDC.64 R68, c[0x0][0x340] ;  /* 0x0000d000ff447b82 */ /* 0x003e240000000a00 */
[----:B0-----:R0:W5:Y:S01]  /*30b0*/  LDG.E.U16 R68, desc[UR22][R68.64] ;  /* 0x0000001644447981 */ /* 0x001162000c1e1500 */
[----:B------:R-:W-:Y:S05]  /*30c0*/  BRA `(.L_x_31) ;  /* 0x0000000000087947 */ /* 0x000fea0003800000 */
.L_x_32:
[----:B------:R-:W-:Y:S02]  /*30d0*/  ULDC.U16 UR4, c[0x0][0x332] ;  /* 0x0000cc8000047ab9 */ /* 0x000fe40000000400 */
[----:B01----:R-:W-:-:S07]  /*30e0*/  IMAD.U32 R68, RZ, RZ, UR4 ;  /* 0x00000004ff447e24 */ /* 0x003fce000f8e00ff */
.L_x_31:
[----:B------:R-:W-:Y:S01]  /*30f0*/  SHF.R.S32.HI R72, RZ, 0x1f, R65 ;  /* 0x0000001fff487819 */ /* 0x000fe20000011441 */
[----:B------:R-:W-:Y:S01]  /*3100*/  ULEA UR15, UR15, UR17, 0x2 ;  /* 0x000000110f0f7291 */ /* 0x000fe2000f8e103f */
[----:B------:R-:W-:Y:S02]  /*3110*/  ULDC.64 UR4, c[0x0][0x2d0] ;  /* 0x0000b40000047ab9 */ /* 0x000fe40000000a00 */
[CC--:B------:R-:W-:Y:S01]  /*3120*/  LEA.HI R73, R72.reuse, R65.reuse, RZ, 0x5 ;  /* 0x0000004148497211 */ /* 0x0c0fe200078f28ff */
[----:B------:R-:W-:Y:S01]  /*3130*/  ULDC UR10, c[0x0][0x214] ;  /* 0x00008500000a7ab9 */ /* 0x000fe20000000800 */
[----:B------:R-:W-:Y:S01]  /*3140*/  LEA.HI R71, R72, R65, RZ, 0x6 ;  /* 0x0000004148477211 */ /* 0x000fe200078f30ff */
[----:B------:R-:W-:Y:S01]  /*3150*/  IMAD.U32 R75, RZ, RZ, UR15 ;  /* 0x0000000fff4b7e24 */ /* 0x000fe2000f8e00ff */
[----:B------:R-:W-:Y:S01]  /*3160*/  SHF.R.S32.HI R70, RZ, 0x5, R73 ;  /* 0x00000005ff467819 */ /* 0x000fe20000011449 */
[----:B------:R-:W-:Y:S01]  /*3170*/  ULDC.64 UR8, c[0x0][0x320] ;  /* 0x0000c80000087ab9 */ /* 0x000fe20000000a00 */
[----:B------:R-:W-:Y:S01]  /*3180*/  LOP3.LUT R72, R73, 0xffffffe0, RZ, 0xc0, !PT ;  /* 0xffffffe049487812 */ /* 0x000fe200078ec0ff */
[----:B------:R-:W-:Y:S01]  /*3190*/  IMAD R75, R75, 0x4, R66 ;  /* 0x000000044b4b7824 */ /* 0x000fe200078e0242 */
[----:B01----:R-:W-:Y:S01]  /*31a0*/  LEA.HI R69, R73, R70, RZ, 0x1 ;  /* 0x0000004649457211 */ /* 0x003fe200078f08ff */
[----:B------:R-:W-:Y:S01]  /*31b0*/  IMAD.SHL.U32 R73, R65, 0x4, RZ ;  /* 0x0000000441497824 */ /* 0x000fe200078e00ff */
[----:B------:R-:W-:-:S02]  /*31c0*/  SHF.R.S32.HI R71, RZ, 0x6, R71 ;  /* 0x00000006ff477819 */ /* 0x000fc40000011447 */
[----:B------:R-:W-:Y:S02]  /*31d0*/  LOP3.LUT R69, R69, 0xfffffffe, RZ, 0xc0, !PT ;  /* 0xfffffffe45457812 */ /* 0x000fe400078ec0ff */
[----:B------:R-:W-:Y:S02]  /*31e0*/  LOP3.LUT R73, R73, 0x38, RZ, 0xc0, !PT ;  /* 0x0000003849497812 */ /* 0x000fe400078ec0ff */
[----:B------:R-:W-:Y:S01]  /*31f0*/  ISETP.NE.U32.AND P4, PT, RZ, UR4, PT ;  /* 0x00000004ff007c0c */ /* 0x000fe2000bf85070 */
[----:B------:R-:W-:Y:S01]  /*3200*/  IMAD.IADD R70, R70, 0x1, -R69 ;  /* 0x0000000146467824 */ /* 0x000fe200078e0a45 */
[----:B------:R-:W-:Y:S01]  /*3210*/  ISETP.NE.U32.AND P1, PT, RZ, UR8, PT ;  /* 0x00000008ff007c0c */ /* 0x000fe2000bf25070 */
[----:B------:R-:W-:Y:S01]  /*3220*/  IMAD.IADD R69, R65, 0x1, -R72 ;  /* 0x0000000141457824 */ /* 0x000fe200078e0a48 */
[----:B------:R-:W-:Y:S01]  /*3230*/  ISETP.NE.AND.EX P4, PT, RZ, UR5, PT, P4 ;  /* 0x00000005ff007c0c */ /* 0x000fe2000bf85340 */
[----:B------:R-:W-:Y:S01]  /*3240*/  IMAD R71, R71, 0x4, R70 ;  /* 0x0000000447477824 */ /* 0x000fe200078e0246 */
[----:B------:R-:W-:Y:S01]  /*3250*/  ISETP.NE.AND.EX P1, PT, RZ, UR9, PT, P1 ;  /* 0x00000009ff007c0c */ /* 0x000fe2000bf25310 */
[----:B------:R-:W-:-:S02]  /*3260*/  IMAD.U32 R72, RZ, RZ, UR7 ;  /* 0x00000007ff487e24 */ /* 0x000fc4000f8e00ff */
[----:B------:R-:W-:Y:S02]  /*3270*/  IMAD.U32 R70, RZ, RZ, UR16 ;  /* 0x00000010ff467e24 */ /* 0x000fe4000f8e00ff */
[----:B------:R-:W-:Y:S02]  /*3280*/  IMAD R65, R72, 0x10, R71 ;  /* 0x0000001048417824 */ /* 0x000fe400078e0247 */
[----:B------:R-:W-:Y:S01]  /*3290*/  IMAD.U32 R72, RZ, RZ, UR6 ;  /* 0x00000006ff487e24 */ /* 0x000fe2000f8e00ff */
[----:B------:R-:W-:Y:S01]  /*32a0*/  ULDC.64 UR6, c[0x0][0x290] ;  /* 0x0000a40000067ab9 */ /* 0x000fe20000000a00 */
[----:B------:R-:W-:Y:S02]  /*32b0*/  IMAD R70, R70, 0x40, R73 ;  /* 0x0000004046467824 */ /* 0x000fe400078e0249 */
[----:B------:R-:W-:Y:S02]  /*32c0*/  IMAD.SHL.U32 R66, R65, 0x8, RZ ;  /* 0x0000000841427824 */ /* 0x000fe400078e00ff */
[----:B------:R-:W-:-:S02]  /*32d0*/  IMAD R65, R72, 0x80, R69 ;  /* 0x0000008048417824 */ /* 0x000fc400078e0245 */
[----:B------:R-:W-:Y:S01]  /*32e0*/  IMAD R70, R75, 0xa1, R70 ;  /* 0x000000a14b467824 */ /* 0x000fe200078e0246 */
[----:B------:R-:W-:Y:S01]  /*32f0*/  SHF.R.S32.HI R73, RZ, 0x1f, R66 ;  /* 0x0000001fff497819 */ /* 0x000fe20000011442 */
[C---:B------:R-:W-:Y:S01]  /*3300*/  IMAD.WIDE R74, R65.reuse, 0x2, RZ ;  /* 0x00000002414a7825 */ /* 0x040fe200078e02ff */
[C---:B------:R-:W-:Y:S02]  /*3310*/  ISETP.LT.AND P5, PT, R65.reuse, UR10, P4 ;  /* 0x0000000a41007c0c */ /* 0x040fe4000a7a1270 */
[----:B------:R-:W-:Y:S01]  /*3320*/  ISETP.LT.AND P3, PT, R65, UR10, P1 ;  /* 0x0000000a41007c0c */ /* 0x000fe20008f61270 */
[----:B------:R-:W-:Y:S02]  /*3330*/  IMAD R77, R73, UR6, RZ ;  /* 0x00000006494d7c24 */ /* 0x000fe4000f8e02ff */
[----:B------:R-:W-:-:S04]  /*3340*/  IMAD.WIDE.U32 R80, R66, UR6, R74 ;  /* 0x0000000642507c25 */ /* 0x000fc8000f8e004a */
[----:B------:R-:W-:Y:S01]  /*3350*/  IMAD R72, R66, UR7, R77 ;  /* 0x0000000742487c24 */ /* 0x000fe2000f8e024d */
[----:B------:R-:W-:Y:S01]  /*3360*/  ULDC.64 UR6, c[0x0][0x2e0] ;  /* 0x0000b80000067ab9 */ /* 0x000fe20000000a00 */
[----:B------:R-:W-:Y:S01]  /*3370*/  IADD3 R90, P2, R80, UR4, RZ ;  /* 0x00000004505a7c10 */ /* 0x000fe2000ff5e0ff */
[----:B------:R-:W-:Y:S02]  /*3380*/  IMAD R73, R73, UR6, RZ ;  /* 0x0000000649497c24 */ /* 0x000fe4000f8e02ff */
[----:B------:R-:W-:Y:S01]  /*3390*/  IMAD.WIDE.U32 R74, R66, UR6, R74 ;  /* 0x00000006424a7c25 */ /* 0x000fe2000f8e004a */
[----:B------:R-:W-:-:S03]  /*33a0*/  IADD3.X R91, R81, UR5, R72, P2, !PT ;  /* 0x00000005515b7c10 */ /* 0x000fc600097fe448 */
[----:B------:R-:W-:Y:S01]  /*33b0*/  IMAD R72, R66, UR7, R73 ;  /* 0x0000000742487c24 */ /* 0x000fe2000f8e0249 */
[----:B------:R-:W-:Y:S01]  /*33c0*/  IADD3 R82, P2, R74, UR8, RZ ;  /* 0x000000084a527c10 */ /* 0x000fe2000ff5e0ff */
[C---:B------:R-:W-:Y:S02]  /*33d0*/  VIADD R73, R65.reuse, 0x40 ;  /* 0x0000004041497836 */ /* 0x040fe40000000000 */
[----:B------:R-:W-:Y:S01]  /*33e0*/  VIADD R76, R65, 0x60 ;  /* 0x00000060414c7836 */ /* 0x000fe20000000000 */
[----:B------:R-:W-:Y:S01]  /*33f0*/  IADD3.X R83, R75, UR9, R72, P2, !PT ;  /* 0x000000094b537c10 */ /* 0x000fe200097fe448 */
[----:B------:R-:W-:Y:S01]  /*3400*/  VIADD R65, R65, 0x20 ;  /* 0x0000002041417836 */ /* 0x000fe20000000000 */
[----:B------:R-:W-:Y:S01]  /*3410*/  ISETP.LT.AND P6, PT, R73, UR10, P4 ;  /* 0x0000000a49007c0c */ /* 0x000fe2000a7c1270 */
[----:B------:R-:W-:Y:S01]  /*3420*/  IMAD R72, R71, 0x142, RZ ;  /* 0x0000014247487824 */ /* 0x000fe200078e02ff */
[----:B------:R-:W-:Y:S02]  /*3430*/  ISETP.LT.AND P0, PT, R76, UR10, P4 ;  /* 0x0000000a4c007c0c */ /* 0x000fe4000a701270 */
[----:B------:R-:W-:-:S02]  /*3440*/  P2R R78, PR, RZ, 0x40 ;  /* 0x00000040ff4e7803 */ /* 0x000fc40000000000 */
[----:B------:R-:W-:Y:S02]  /*3450*/  P2R R79, PR, RZ, 0x1 ;  /* 0x00000001ff4f7803 */ /* 0x000fe40000000000 */
[----:B-----5:R-:W-:Y:S02]  /*3460*/  HSETP2.NE.AND P6, PT, R68.H0_H0, RZ.H0_H0, PT ;  /* 0x200000ff44007234 */ /* 0x020fe40003fc5800 */
[----:B------:R-:W-:Y:S02]  /*3470*/  ISETP.LT.AND P0, PT, R76, UR10, P1 ;  /* 0x0000000a4c007c0c */ /* 0x000fe40008f01270 */
[----:B------:R-:W-:Y:S02]  /*3480*/  ISETP.LT.AND P2, PT, R73, UR10, P1 ;  /* 0x0000000a49007c0c */ /* 0x000fe40008f41270 */
[C---:B------:R-:W-:Y:S02]  /*3490*/  ISETP.LT.AND P4, PT, R65.reuse, UR10, P4 ;  /* 0x0000000a41007c0c */ /* 0x040fe4000a781270 */
[----:B------:R-:W-:Y:S01]  /*34a0*/  ISETP.LT.AND P1, PT, R65, UR10, P1 ;  /* 0x0000000a41007c0c */ /* 0x000fe20008f21270 */
[----:B------:R-:W-:Y:S01]  /*34b0*/  IMAD.U32 R65, R69, 0x2, R72 ;  /* 0x0000000245417824 */ /* 0x000fe200078e0048 */
[----:B------:R-:W-:-:S03]  /*34c0*/  LEA R69, R70, UR12, 0x1 ;  /* 0x0000000c46457c11 */ /* 0x000fc6000f8e08ff */
[----:B------:R-:W-:Y:S08]  /*34d0*/  @!P6 BRA `(.L_x_33) ;  /* 0x0000003400e4e947 */ /* 0x000ff00003800000 */
[----:B------:R-:W-:Y:S01]  /*34e0*/  ULDC UR17, c[0x0][0x210] ;  /* 0x0000840000117ab9 */ /* 0x000fe20000000800 */
[----:B------:R-:W-:Y:S01]  /*34f0*/  PRMT R77, RZ, 0x7610, R77 ;  /* 0x00007610ff4d7816 */ /* 0x000fe2000000004d */
[----:B------:R-:W-:Y:S01]  /*3500*/  ULDC.64 UR4, c[0x0][0x2a0] ;  /* 0x0000a80000047ab9 */ /* 0x000fe20000000a00 */
[C---:B------:R-:W-:Y:S02]  /*3510*/  ISETP.LT.AND P6, PT, R66.reuse, UR17, P5 ;  /* 0x0000001142007c0c */ /* 0x040fe4000afc1270 */
[----:B------:R-:W-:Y:S02]  /*3520*/  PRMT R76, RZ, 0x7610, R76 ;  /* 0x00007610ff4c7816 */ /* 0x000fe4000000004c */
[----:B------:R-:W-:Y:S02]  /*3530*/  PRMT R75, RZ, 0x7610, R75 ;  /* 0x00007610ff4b7816 */ /* 0x000fe4000000004b */
[----:B------:R-:W-:Y:S02]  /*3540*/  P2R R80, PR, RZ, 0x1 ;  /* 0x00000001ff507803 */ /* 0x000fe40000000000 */
[----:B------:R-:W-:Y:S01]  /*3550*/  PRMT R74, RZ, 0x7610, R74 ;  /* 0x00007610ff4a7816 */ /* 0x000fe2000000004a */
[C---:B------:R-:W-:Y:S01]  /*3560*/  VIADD R86, R66.reuse, 0x10 ;  /* 0x0000001042567836 */ /* 0x040fe20000000000 */
[----:B------:R-:W-:Y:S01]  /*3570*/  ISETP.NE.AND P0, PT, R79, RZ, PT ;  /* 0x000000ff4f00720c */ /* 0x000fe20003f05270 */
[----:B------:R-:W-:Y:S01]  /*3580*/  ULDC.64 UR18, c[0x0][0x2b0] ;  /* 0x0000ac0000127ab9 */ /* 0x000fe20000000a00 */
[----:B------:R-:W-:Y:S01]  /*3590*/  PRMT R73, RZ, 0x7610, R73 ;  /* 0x00007610ff497816 */ /* 0x000fe20000000049 */
[----:B------:R-:W2:Y:S01]  /*35a0*/  @P6 LDG.E.LTC128B.U16 R77, desc[UR22][R90.64] ;  /* 0x000000165a4d6981 */ /* 0x000ea2000c1e1520 */
[----:B------:R-:W-:Y:S01]  /*35b0*/  ISETP.LT.AND P6, PT, R66, UR17, P4 ;  /* 0x0000001142007c0c */ /* 0x000fe2000a7c1270 */
[----:B------:R-:W-:-:S12]  /*35c0*/  ULDC.64 UR20, c[0x0][0x300] ;  /* 0x0000c00000147ab9 */ /* 0x000fd80000000a00 */
[----:B------:R-:W-:Y:S02]  /*35d0*/  @P6 IMAD.MOV.U32 R70, RZ, RZ, R90 ;  /* 0x000000ffff466224 */ /* 0x000fe400078e005a */
[----:B------:R-:W-:-:S05]  /*35e0*/  @P6 IMAD.MOV.U32 R71, RZ, RZ, R91 ;  /* 0x000000ffff476224 */ /* 0x000fca00078e005b */
[----:B------:R0:W2:Y:S01]  /*35f0*/  @P6 LDG.E.LTC128B.U16 R76, desc[UR22][R70.64+0x40] ;  /* 0x00004016464c6981 */ /* 0x0000a2000c1e1520 */
[----:B------:R-:W-:-:S04]  /*3600*/  ISETP.NE.AND P6, PT, R78, RZ, PT ;  /* 0x000000ff4e00720c */ /* 0x000fc80003fc5270 */
[----:B------:R-:W-:-:S13]  /*3610*/  ISETP.LT.AND P6, PT, R66, UR17, P6 ;  /* 0x0000001142007c0c */ /* 0x000fda000b7c1270 */
[----:B0-----:R-:W-:Y:S02]  /*3620*/  @P6 IMAD.MOV.U32 R70, RZ, RZ, R90 ;  /* 0x000000ffff466224 */ /* 0x001fe400078e005a */
[----:B------:R-:W-:-:S05]  /*3630*/  @P6 IMAD.MOV.U32 R71, RZ, RZ, R91 ;  /* 0x000000ffff476224 */ /* 0x000fca00078e005b */
[----:B------:R0:W3:Y:S01]  /*3640*/  @P6 LDG.E.LTC128B.U16 R75, desc[UR22][R70.64+0x80] ;  /* 0x00008016464b6981 */ /* 0x0000e2000c1e1520 */
[----:B------:R-:W-:-:S13]  /*3650*/  ISETP.LT.AND P6, PT, R66, UR17, P0 ;  /* 0x0000001142007c0c */ /* 0x000fda00087c1270 */
[----:B0-----:R-:W-:Y:S02]  /*3660*/  @P6 IMAD.MOV.U32 R70, RZ, RZ, R90 ;  /* 0x000000ffff466224 */ /* 0x001fe400078e005a */
[----:B------:R-:W-:-:S05]  /*3670*/  @P6 IMAD.MOV.U32 R71, RZ, RZ, R91 ;  /* 0x000000ffff476224 */ /* 0x000fca00078e005b */
[----:B------:R0:W3:Y:S01]  /*3680*/  @P6 LDG.E.LTC128B.U16 R74, desc[UR22][R70.64+0xc0] ;  /* 0x0000c016464a6981 */ /* 0x0000e2000c1e1520 */
[----:B------:R-:W-:-:S04]  /*3690*/  IADD3 R88, P6, R90, UR4, RZ ;  /* 0x000000045a587c10 */ /* 0x000fc8000ffde0ff */
[----:B------:R-:W-:Y:S01]  /*36a0*/  IADD3.X R89, R91, UR5, RZ, P6, !PT ;  /* 0x000000055b597c10 */ /* 0x000fe2000b7fe4ff */
[----:B------:R-:W-:Y:S01]  /*36b0*/  ULDC.64 UR4, c[0x0][0x2f0] ;  /* 0x0000bc0000047ab9 */ /* 0x000fe20000000a00 */
[----:B------:R-:W-:Y:S02]  /*36c0*/  ISETP.LT.AND P6, PT, R86, UR17, P5 ;  /* 0x0000001156007c0c */ /* 0x000fe4000afc1270 */
[----:B------:R-:W-:-:S11]  /*36d0*/  PRMT R72, RZ, 0x7610, R72 ;  /* 0x00007610ff487816 */ /* 0x000fd60000000048 */
[----:B------:R-:W4:Y:S01]  /*36e0*/  @P6 LDG.E.LTC128B.U16 R73, desc[UR22][R88.64] ;  /* 0x0000001658496981 */ /* 0x000f22000c1e1520 */
[----:B------:R-:W-:-:S13]  /*36f0*/  ISETP.LT.AND P6, PT, R86, UR17, P4 ;  /* 0x0000001156007c0c */ /* 0x000fda000a7c1270 */
[----:B------:R-:W4:Y:S01]  /*3700*/  @P6 LDG.E.LTC128B.U16 R72, desc[UR22][R88.64+0x40] ;  /* 0x0000401658486981 */ /* 0x000f22000c1e1520 */
[----:B------:R-:W-:Y:S02]  /*3710*/  ISETP.NE.AND P6, PT, R78, RZ, PT ;  /* 0x000000ff4e00720c */ /* 0x000fe40003fc5270 */
[----:B0-----:R-:W-:Y:S02]  /*3720*/  PRMT R71, RZ, 0x7610, R71 ;  /* 0x00007610ff477816 */ /* 0x001fe40000000047 */
[----:B------:R-:W-:Y:S02]  /*3730*/  ISETP.LT.AND P6, PT, R86, UR17, P6 ;  /* 0x0000001156007c0c */ /* 0x000fe4000b7c1270 */
[----:B------:R-:W-:-:S11]  /*3740*/  PRMT R70, RZ, 0x7610, R70 ;  /* 0x00007610ff467816 */ /* 0x000fd60000000046 */
[----:B------:R-:W5:Y:S01]  /*3750*/  @P6 LDG.E.LTC128B.U16 R71, desc[UR22][R88.64+0x80] ;  /* 0x0000801658476981 */ /* 0x000f62000c1e1520 */
[----:B------:R-:W-:Y:S02]  /*3760*/  ISETP.LT.AND P6, PT, R86, UR17, P0 ;  /* 0x0000001156007c0c */ /* 0x000fe400087c1270 */
[----:B------:R-:W-:-:S11]  /*3770*/  ISETP.NE.AND P0, PT, R80, RZ, PT ;  /* 0x000000ff5000720c */ /* 0x000fd60003f05270 */
[----:B------:R-:W5:Y:S01]  /*3780*/  @P6 LDG.E.LTC128B.U16 R70, desc[UR22][R88.64+0xc0] ;  /* 0x0000c01658466981 */ /* 0x000f62000c1e1520 */
[----:B------:R-:W-:Y:S01]  /*3790*/  BAR.SYNC.DEFER_BLOCKING 0x0 ;  /* 0x0000000000007b1d */ /* 0x000fe20000010000 */
[----:B------:R-:W-:Y:S01]  /*37a0*/  IADD3 R84, P6, R82, UR4, RZ ;  /* 0x0000000452547c10 */ /* 0x000fe2000ffde0ff */
[----:B------:R-:W-:-:S03]  /*37b0*/  UIADD3 UR15, UP0, UR18, 0x40, URZ ;  /* 0x00000040120f7890 */ /* 0x000fc6000ff1e03f */
[----:B------:R-:W-:Y:S01]  /*37c0*/  IADD3.X R85, R83, UR5, RZ, P6, !PT ;  /* 0x0000000553557c10 */ /* 0x000fe2000b7fe4ff */
[----:B------:R-:W-:Y:S01]  /*37d0*/  UIADD3.X UR16, URZ, UR19, URZ, UP0, !UPT ;  /* 0x000000133f107290 */ /* 0x000fe200087fe43f */
[----:B------:R-:W-:-:S04]  /*37e0*/  IADD3 R80, P6, R90, UR18, RZ ;  /* 0x000000125a507c10 */ /* 0x000fc8000ffde0ff */
[----:B------:R-:W-:Y:S02]  /*37f0*/  IADD3.X R81, R91, UR19, RZ, P6, !PT ;  /* 0x000000135b517c10 */ /* 0x000fe4000b7fe4ff */
[----:B------:R-:W-:Y:S01]  /*3800*/  ISETP.LT.AND P6, PT, R66, UR17, P3 ;  /* 0x0000001142007c0c */ /* 0x000fe20009fc1270 */
[----:B------:R-:W-:Y:S04]  /*3810*/  STS.U16 [R69], R60 ;  /* 0x0000003c45007388 */ /* 0x000fe80000000400 */
[----:B------:R-:W-:Y:S04]  /*3820*/  STS.U16 [R69+0x2], R61 ;  /* 0x0000023d45007388 */ /* 0x000fe80000000400 */
[----:B------:R-:W-:Y:S04]  /*3830*/  STS.U16 [R69+0x4], R58 ;  /* 0x0000043a45007388 */ /* 0x000fe80000000400 */
[----:B------:R-:W-:Y:S04]  /*3840*/  STS.U16 [R69+0x6], R59 ;  /* 0x0000063b45007388 */ /* 0x000fe80000000400 */
[----:B------:R-:W-:Y:S04]  /*3850*/  STS.U16 [R69+0x8], R56 ;  /* 0x0000083845007388 */ /* 0x000fe80000000400 */
[----:B------:R-:W-:Y:S04]  /*3860*/  STS.U16 [R69+0xa], R57 ;  /* 0x00000a3945007388 */ /* 0x000fe80000000400 */
[----:B------:R-:W-:Y:S04]  /*3870*/  STS.U16 [R69+0xc], R54 ;  /* 0x00000c3645007388 */ /* 0x000fe80000000400 */
[----:B------:R-:W-:Y:S01]  /*3880*/  STS.U16 [R69+0xe], R55 ;  /* 0x00000e3745007388 */ /* 0x000fe20000000400 */
[----:B------:R-:W-:Y:S06]  /*3890*/  BAR.SYNC.DEFER_BLOCKING 0x0 ;  /* 0x0000000000007b1d */ /* 0x000fec0000010000 */
[----:B------:R-:W-:Y:S04]  /*38a0*/  LDS.U16 R92, [R65+UR12] ;  /* 0x0000000c415c7984 */ /* 0x000fe80008000400 */
[----:B------:R-:W0:Y:S04]  /*38b0*/  LDS.U16 R87, [R65+UR12+0x40] ;  /* 0x0000400c41577984 */ /* 0x000e280008000400 */
[----:B------:R-:W-:Y:S04]  /*38c0*/  LDS.U16 R57, [R65+UR12+0x80] ;  /* 0x0000800c41397984 */ /* 0x000fe80008000400 */
[----:B------:R-:W1:Y:S01]  /*38d0*/  LDS.U16 R56, [R65+UR12+0xc0] ;  /* 0x0000c00c41387984 */ /* 0x000e620008000400 */
[----:B0-----:R-:W-:-:S02]  /*38e0*/  PRMT R87, R92, 0x5410, R87 ;  /* 0x000054105c577816 */ /* 0x001fc40000000057 */
[----:B-1----:R-:W-:Y:S02]  /*38f0*/  PRMT R56, R57, 0x5410, R56 ;  /* 0x0000541039387816 */ /* 0x002fe40000000038 */
[----:B------:R-:W-:Y:S01]  /*3900*/  LDS.U16 R57, [R65+UR12+0x284] ;  /* 0x0002840c41397984 */ /* 0x000fe20008000400 */
[----:B--2---:R-:W-:-:S05]  /*3910*/  PRMT R55, R77, 0x5410, R76 ;  /* 0x000054104d377816 */ /* 0x004fca000000004c */
[----:B------:R-:W-:-:S04]  /*3920*/  HMUL2 R60, R68.H0_H0, R55 ;  /* 0x00000037443c7232 */ /* 0x000fc80000000800 */
[----:B------:R-:W-:-:S05]  /*3930*/  HFMA2 R60, R67.H0_H0, R87, R60 ;  /* 0x00000057433c7231 */ /* 0x000fca000000083c */
[----:B------:R0:W-:Y:S01]  /*3940*/  @P6 STG.E.U16 desc[UR22][R82.64], R60 ;  /* 0x0000003c52006986 */ /* 0x0001e2000c101516 */
[----:B------:R-:W-:Y:S02]  /*3950*/  ISETP.LT.AND P6, PT, R66, UR17, P1 ;  /* 0x0000001142007c0c */ /* 0x000fe40008fc1270 */
[----:B------:R-:W-:-:S11]  /*3960*/  PRMT R54, R60, 0x7632, R54 ;  /* 0x000076323c367816 */ /* 0x000fd60000000036 */
[----:B------:R-:W-:Y:S02]  /*3970*/  @P6 IMAD.MOV.U32 R58, RZ, RZ, R82 ;  /* 0x000000ffff3a6224 */ /* 0x000fe400078e0052 */
[----:B------:R-:W-:-:S05]  /*3980*/  @P6 IMAD.MOV.U32 R59, RZ, RZ, R83 ;  /* 0x000000ffff3b6224 */ /* 0x000fca00078e0053 */
[----:B------:R1:W-:Y:S01]  /*3990*/  @P6 STG.E.U16 desc[UR22][R58.64+0x40], R54 ;  /* 0x000040363a006986 */ /* 0x0003e2000c101516 */
[----:B------:R-:W-:Y:S02]  /*39a0*/  ISETP.LT.AND P6, PT, R66, UR17, P2 ;  /* 0x0000001142007c0c */ /* 0x000fe400097c1270 */
[----:B---3--:R-:W-:-:S11]  /*39b0*/  PRMT R55, R75, 0x5410, R74 ;  /* 0x000054104b377816 */ /* 0x008fd6000000004a */
[----:B0-----:R-:W-:Y:S02]  /*39c0*/  @P6 IMAD.MOV.U32 R60, RZ, RZ, R82 ;  /* 0x000000ffff3c6224 */ /* 0x001fe400078e0052 */
[----:B------:R-:W-:Y:S02]  /*39d0*/  HMUL2 R55, R68.H0_H0, R55 ;  /* 0x0000003744377232 */ /* 0x000fe40000000800 */
[----:B------:R-:W-:Y:S02]  /*39e0*/  @P6 IMAD.MOV.U32 R61, RZ, RZ, R83 ;  /* 0x000000ffff3d6224 */ /* 0x000fe400078e0053 */
[----:B------:R-:W-:Y:S02]  /*39f0*/  HFMA2 R55, R67.H0_H0, R56, R55 ;  /* 0x0000003843377231 */ /* 0x000fe40000000837 */
[----:B------:R-:W0:Y:S03]  /*3a00*/  LDS.U16 R56, [R65+UR12+0x2c4] ;  /* 0x0002c40c41387984 */ /* 0x000e260008000400 */
[----:B-1----:R-:W-:Y:S01]  /*3a10*/  PRMT R54, R55, 0x7632, R54 ;  /* 0x0000763237367816 */ /* 0x002fe20000000036 */
[----:B------:R1:W-:Y:S01]  /*3a20*/  @P6 STG.E.U16 desc[UR22][R60.64+0x80], R55 ;  /* 0x000080373c006986 */ /* 0x0003e2000c101516 */
[----:B------:R-:W-:-:S13]  /*3a30*/  ISETP.LT.AND P6, PT, R66, UR17, P0 ;  /* 0x0000001142007c0c */ /* 0x000fda00087c1270 */
[----:B-1----:R-:W-:Y:S02]  /*3a40*/  @P6 IMAD.MOV.U32 R60, RZ, RZ, R82 ;  /* 0x000000ffff3c6224 */ /* 0x002fe400078e0052 */
[----:B------:R-:W-:Y:S01]  /*3a50*/  @P6 IMAD.MOV.U32 R61, RZ, RZ, R83 ;  /* 0x000000ffff3d6224 */ /* 0x000fe200078e0053 */
[----:B----4-:R-:W-:-:S04]  /*3a60*/  PRMT R55, R73, 0x5410, R72 ;  /* 0x0000541049377816 */ /* 0x010fc80000000048 */
[----:B------:R1:W-:Y:S01]  /*3a70*/  @P6 STG.E.U16 desc[UR22][R60.64+0xc0], R54 ;  /* 0x0000c0363c006986 */ /* 0x0003e2000c101516 */
[----:B------:R-:W-:Y:S01]  /*3a80*/  IADD3 R58, P6, R90, UR15, RZ ;  /* 0x0000000f5a3a7c10 */ /* 0x000fe2000ffde0ff */
[----:B------:R-:W-:Y:S02]  /*3a90*/  HMUL2 R55, R68.H0_H0, R55 ;  /* 0x0000003744377232 */ /* 0x000fe40000000800 */
[----:B------:R-:W-:Y:S01]  /*3aa0*/  LDS.U16 R60, [R65+UR12+0x304] ;  /* 0x0003040c413c7984 */ /* 0x000fe20008000400 */
[----:B------:R-:W-:Y:S02]  /*3ab0*/  IADD3.X R59, R91, UR16, RZ, P6, !PT ;  /* 0x000000105b3b7c10 */ /* 0x000fe4000b7fe4ff */
[----:B------:R-:W-:Y:S02]  /*3ac0*/  ISETP.LT.AND P6, PT, R86, UR17, P3 ;  /* 0x0000001156007c0c */ /* 0x000fe40009fc1270 */
[----:B0-----:R-:W-:Y:S02]  /*3ad0*/  PRMT R56, R57, 0x5410, R56 ;  /* 0x0000541039387816 */ /* 0x001fe40000000038 */
[----:B------:R-:W0:Y:S03]  /*3ae0*/  LDS.U16 R57, [R65+UR12+0x344] ;  /* 0x0003440c41397984 */ /* 0x000e260008000400 */
[----:B------:R-:W-:-:S06]  /*3af0*/  HFMA2 R55, R67.H0_H0, R56, R55 ;  /* 0x0000003843377231 */ /* 0x000fcc0000000837 */
[----:B------:R5:W-:Y:S01]  /*3b00*/  @P6 STG.E.U16 desc[UR22][R84.64], R55 ;  /* 0x0000003754006986 */ /* 0x000be2000c101516 */
[----:B------:R-:W-:Y:S02]  /*3b10*/  ISETP.LT.AND P6, PT, R86, UR17, P1 ;  /* 0x0000001156007c0c */ /* 0x000fe40008fc1270 */
[----:B-1----:R-:W-:Y:S02]  /*3b20*/  PRMT R54, R55, 0x7632, R54 ;  /* 0x0000763237367816 */ /* 0x002fe40000000036 */
[----:B-----5:R-:W-:-:S09]  /*3b30*/  PRMT R55, R71, 0x5410, R70 ;  /* 0x0000541047377816 */ /* 0x020fd20000000046 */
[----:B------:R1:W-:Y:S01]  /*3b40*/  @P6 STG.E.U16 desc[UR22][R84.64+0x40], R54 ;  /* 0x0000403654006986 */ /* 0x0003e2000c101516 */
[----:B------:R-:W-:Y:S01]  /*3b50*/  ISETP.LT.AND P6, PT, R86, UR17, P2 ;  /* 0x0000001156007c0c */ /* 0x000fe200097c1270 */
[----:B------:R-:W-:Y:S02]  /*3b60*/  HMUL2 R56, R68.H0_H0, R55 ;  /* 0x0000003744387232 */ /* 0x000fe40000000800 */
[----:B------:R-:W-:-:S10]  /*3b70*/  VIADD R55, R66, 0x1 ;  /* 0x0000000142377836 */ /* 0x000fd40000000000 */
[----:B------:R-:W-:Y:S01]  /*3b80*/  @P6 IMAD.MOV.U32 R61, RZ, RZ, R85 ;  /* 0x000000ffff3d6224 */ /* 0x000fe200078e0055 */
[----:B0-----:R-:W-:Y:S01]  /*3b90*/  PRMT R57, R60, 0x5410, R57 ;  /* 0x000054103c397816 */ /* 0x001fe20000000039 */
[----:B------:R-:W-:-:S04]  /*3ba0*/  @P6 IMAD.MOV.U32 R60, RZ, RZ, R84 ;  /* 0x000000ffff3c6224 */ /* 0x000fc800078e0054 */
[----:B------:R-:W-:-:S05]  /*3bb0*/  HFMA2 R56, R67.H0_H0, R57, R56 ;  /* 0x0000003943387231 */ /* 0x000fca0000000838 */
[----:B------:R0:W-:Y:S01]  /*3bc0*/  @P6 STG.E.U16 desc[UR22][R60.64+0x80], R56 ;  /* 0x000080383c006986 */ /* 0x0001e2000c101516 */
[----:B------:R-:W-:Y:S02]  /*3bd0*/  ISETP.LT.AND P6, PT, R86, UR17, P0 ;  /* 0x0000001156007c0c */ /* 0x000fe400087c1270 */
[----:B-1----:R-:W-:-:S11]  /*3be0*/  PRMT R54, R56, 0x7632, R54 ;  /* 0x0000763238367816 */ /* 0x002fd60000000036 */
[----:B0-----:R-:W-:Y:S02]  /*3bf0*/  @P6 IMAD.MOV.U32 R56, RZ, RZ, R84 ;  /* 0x000000ffff386224 */ /* 0x001fe400078e0054 */
[----:B------:R-:W-:-:S05]  /*3c00*/  @P6 IMAD.MOV.U32 R57, RZ, RZ, R85 ;  /* 0x000000ffff396224 */ /* 0x000fca00078e0055 */
[----:B------:R0:W-:Y:S01]  /*3c10*/  @P6 STG.E.U16 desc[UR22][R56.64+0xc0], R54 ;  /* 0x0000c03638006986 */ /* 0x0001e2000c101516 */
[----:B------:R-:W-:Y:S01]  /*3c20*/  ISETP.LT.AND P6, PT, R55, UR17, P4 ;  /* 0x0000001137007c0c */ /* 0x000fe2000a7c1270 */
[----:B------:R-:W-:-:S12]  /*3c30*/  UIADD3 UR13, UP0, UR18, 0x80, URZ ;  /* 0x00000080120d7890 */ /* 0x000fd8000ff1e03f */
[----:B------:R1:W2:Y:S01]  /*3c40*/  @P6 LDG.E.LTC128B.U16 R76, desc[UR22][R58.64] ;  /* 0x000000163a4c6981 */ /* 0x0002a2000c1e1520 */
[----:B------:R-:W-:Y:S01]  /*3c50*/  ISETP.LT.AND P6, PT, R55, UR17, P5 ;  /* 0x0000001137007c0c */ /* 0x000fe2000afc1270 */
[----:B------:R-:W-:-:S12]  /*3c60*/  UIADD3.X UR14, URZ, UR19, URZ, UP0, !UPT ;  /* 0x000000133f0e7290 */ /* 0x000fd800087fe43f */
[----:B------:R-:W2:Y:S01]  /*3c70*/  @P6 LDG.E.LTC128B.U16 R77, desc[UR22][R80.64] ;  /* 0x00000016504d6981 */ /* 0x000ea2000c1e1520 */
[----:B------:R-:W-:-:S04]  /*3c80*/  IADD3 R60, P6, R90, UR13, RZ ;  /* 0x0000000d5a3c7c10 */ /* 0x000fc8000ffde0ff */
[----:B------:R-:W-:Y:S02]  /*3c90*/  IADD3.X R61, R91, UR14, RZ, P6, !PT ;  /* 0x0000000e5b3d7c10 */ /* 0x000fe4000b7fe4ff */
[----:B------:R-:W-:-:S04]  /*3ca0*/  ISETP.NE.AND P6, PT, R78, RZ, PT ;  /* 0x000000ff4e00720c */ /* 0x000fc80003fc5270 */
[----:B------:R-:W-:Y:S01]  /*3cb0*/  ISETP.LT.AND P6, PT, R55, UR17, P6 ;  /* 0x0000001137007c0c */ /* 0x000fe2000b7c1270 */
[----:B------:R-:W-:-:S04]  /*3cc0*/  UIADD3 UR10, UP0, UR18, 0xc0, URZ ;  /* 0x000000c0120a7890 */ /* 0x000fc8000ff1e03f */
[----:B------:R-:W-:-:S08]  /*3cd0*/  UIADD3.X UR11, URZ, UR19, URZ, UP0, !UPT ;  /* 0x000000133f0b7290 */ /* 0x000fd000087fe43f */
[----:B------:R3:W4:Y:S01]  /*3ce0*/  @P6 LDG.E.LTC128B.U16 R75, desc[UR22][R60.64] ;  /* 0x000000163c4b6981 */ /* 0x000722000c1e1520 */
[----:B------:R-:W-:-:S04]  /*3cf0*/  IADD3 R86, P6, R90, UR10, RZ ;  /* 0x0000000a5a567c10 */ /* 0x000fc8000ffde0ff */
[----:B------:R-:W-:Y:S02]  /*3d00*/  IADD3.X R87, R91, UR11, RZ, P6, !PT ;  /* 0x0000000b5b577c10 */ /* 0x000fe4000b7fe4ff */
[----:B------:R-:W-:-:S04]  /*3d10*/  ISETP.NE.AND P6, PT, R79, RZ, PT ;  /* 0x000000ff4f00720c */ /* 0x000fc80003fc5270 */
[----:B------:R-:W-:Y:S01]  /*3d20*/  ISETP.LT.AND P6, PT, R55, UR17, P6 ;  /* 0x0000001137007c0c */ /* 0x000fe2000b7c1270 */
[----:B0-----:R-:W-:-:S12]  /*3d30*/  VIADD R54, R66, 0x11 ;  /* 0x0000001142367836 */ /* 0x001fd80000000000 */
[----:B------:R-:W4:Y:S01]  /*3d40*/  @P6 LDG.E.LTC128B.U16 R74, desc[UR22][R86.64] ;  /* 0x00000016564a6981 */ /* 0x000f22000c1e1520 */
[----:B-1----:R-:W-:-:S04]  /*3d50*/  IADD3 R58, P6, R88, UR15, RZ ;  /* 0x0000000f583a7c10 */ /* 0x002fc8000ffde0ff */
[----:B------:R-:W-:Y:S02]  /*3d60*/  IADD3.X R59, R89, UR16, RZ, P6, !PT ;  /* 0x00000010593b7c10 */ /* 0x000fe4000b7fe4ff */
[----:B------:R-:W-:-:S13]  /*3d70*/  ISETP.LT.AND P6, PT, R54, UR17, P4 ;  /* 0x0000001136007c0c */ /* 0x000fda000a7c1270 */
[----:B------:R0:W5:Y:S01]  /*3d80*/  @P6 LDG.E.LTC128B.U16 R72, desc[UR22][R58.64] ;  /* 0x000000163a486981 */ /* 0x000162000c1e1520 */
[----:B------:R-:W-:-:S04]  /*3d90*/  IADD3 R56, P6, R88, UR18, RZ ;  /* 0x0000001258387c10 */ /* 0x000fc8000ffde0ff */
[----:B------:R-:W-:Y:S02]  /*3da0*/  IADD3.X R57, R89, UR19, RZ, P6, !PT ;  /* 0x0000001359397c10 */ /* 0x000fe4000b7fe4ff */
[----:B------:R-:W-:-:S13]  /*3db0*/  ISETP.LT.AND P6, PT, R54, UR17, P5 ;  /* 0x0000001136007c0c */ /* 0x000fda000afc1270 */
[----:B------:R-:W5:Y:S01]  /*3dc0*/  @P6 LDG.E.LTC128B.U16 R73, desc[UR22][R56.64] ;  /* 0x0000001638496981 */ /* 0x000f62000c1e1520 */
[----:B---3--:R-:W-:-:S04]  /*3dd0*/  IADD3 R60, P6, R88, UR13, RZ ;  /* 0x0000000d583c7c10 */ /* 0x008fc8000ffde0ff */
[----:B------:R-:W-:Y:S02]  /*3de0*/  IADD3.X R61, R89, UR14, RZ, P6, !PT ;  /* 0x0000000e593d7c10 */ /* 0x000fe4000b7fe4ff */
[----:B------:R-:W-:-:S04]  /*3df0*/  ISETP.NE.AND P6, PT, R78, RZ, PT ;  /* 0x000000ff4e00720c */ /* 0x000fc80003fc5270 */
[----:B------:R-:W-:-:S13]  /*3e00*/  ISETP.LT.AND P6, PT, R54, UR17, P6 ;  /* 0x0000001136007c0c */ /* 0x000fda000b7c1270 */
[----:B------:R1:W3:Y:S01]  /*3e10*/  @P6 LDG.E.LTC128B.U16 R71, desc[UR22][R60.64] ;  /* 0x000000163c476981 */ /* 0x0002e2000c1e1520 */
[----:B------:R-:W-:-:S04]  /*3e20*/  IADD3 R88, P6, R88, UR10, RZ ;  /* 0x0000000a58587c10 */ /* 0x000fc8000ffde0ff */
[----:B------:R-:W-:Y:S02]  /*3e30*/  IADD3.X R89, R89, UR11, RZ, P6, !PT ;  /* 0x0000000b59597c10 */ /* 0x000fe4000b7fe4ff */
[----:B------:R-:W-:-:S04]  /*3e40*/  ISETP.NE.AND P6, PT, R79, RZ, PT ;  /* 0x000000ff4f00720c */ /* 0x000fc80003fc5270 */
[----:B------:R-:W-:-:S13]  /*3e50*/  ISETP.LT.AND P6, PT, R54, UR17, P6 ;  /* 0x0000001136007c0c */ /* 0x000fda000b7c1270 */
[----:B------:R1:W3:Y:S01]  /*3e60*/  @P6 LDG.E.LTC128B.U16 R70, desc[UR22][R88.64] ;  /* 0x0000001658466981 */ /* 0x0002e2000c1e1520 */
[----:B------:R-:W-:Y:S01]  /*3e70*/  UIADD3 UR8, UP0, UR20, 0x40, URZ ;  /* 0x0000004014087890 */ /* 0x000fe2000ff1e03f */
[----:B------:R-:W-:Y:S01]  /*3e80*/  BAR.SYNC.DEFER_BLOCKING 0x0 ;  /* 0x0000000000007b1d */ /* 0x000fe20000010000 */
[C---:B0-----:R-:W-:Y:S02]  /*3e90*/  IADD3 R58, P6, R82.reuse, UR20, RZ ;  /* 0x00000014523a7c10 */ /* 0x041fe4000ffde0ff */
[----:B------:R-:W-:Y:S02]  /*3ea0*/  UIADD3.X UR9, URZ, UR21, URZ, UP0, !UPT ;  /* 0x000000153f097290 */ /* 0x000fe400087fe43f */
[----:B------:R-:W-:Y:S01]  /*3eb0*/  UIADD3 UR6, UP0, UR20, 0x80, URZ ;  /* 0x0000008014067890 */ /* 0x000fe2000ff1e03f */
[----:B------:R-:W-:Y:S02]  /*3ec0*/  IADD3.X R59, R83, UR21, RZ, P6, !PT ;  /* 0x00000015533b7c10 */ /* 0x000fe4000b7fe4ff */
[----:B------:R-:W-:Y:S01]  /*3ed0*/  IADD3 R86, P6, R82, UR8, RZ ;  /* 0x0000000852567c10 */ /* 0x000fe2000ffde0ff */
[----:B------:R-:W-:-:S02]  /*3ee0*/  UIADD3.X UR7, URZ, UR21, URZ, UP0, !UPT ;  /* 0x000000153f077290 */ /* 0x000fc400087fe43f */
[----:B------:R-:W-:Y:S01]  /*3ef0*/  UIADD3 UR4, UP0, UR20, 0xc0, URZ ;  /* 0x000000c014047890 */ /* 0x000fe2000ff1e03f */
[----:B------:R-:W-:Y:S02]  /*3f00*/  IADD3.X R87, R83, UR9, RZ, P6, !PT ;  /* 0x0000000953577c10 */ /* 0x000fe4000b7fe4ff */
[----:B-1----:R-:W-:Y:S01]  /*3f10*/  IADD3 R60, P6, R82, UR6, RZ ;  /* 0x00000006523c7c10 */ /* 0x002fe2000ffde0ff */
[----:B------:R-:W-:-:S03]  /*3f20*/  UIADD3.X UR5, URZ, UR21, URZ, UP0, !UPT ;  /* 0x000000153f057290 */ /* 0x000fc600087fe43f */
        /* <DEDUP_REMOVED lines=14> */
[----:B------:R-:W1:Y:S04]  /*4010*/  LDS.U16 R50, [R65+UR12+0xc0] ;  /* 0x0000c00c41327984 */ /* 0x000e680008000400 */
[----:B------:R-:W-:Y:S01]  /*4020*/  LDS.U16 R53, [R65+UR12+0x284] ;  /* 0x0002840c41357984 */ /* 0x000fe20008000400 */
[----:B0-----:R-:W-:-:S02]  /*4030*/  PRMT R89, R89, 0x5410, R88 ;  /* 0x0000541059597816 */ /* 0x001fc40000000058 */
[----:B-1----:R-:W-:Y:S02]  /*4040*/  PRMT R50, R51, 0x5410, R50 ;  /* 0x0000541033327816 */ /* 0x002fe40000000032 */
[----:B--2---:R-:W-:-:S05]  /*4050*/  PRMT R47, R77, 0x5410, R76 ;  /* 0x000054104d2f7816 */ /* 0x004fca000000004c */
[----:B------:R-:W-:-:S04]  /*4060*/  HMUL2 R52, R68.H0_H0, R47 ;  /* 0x0000002f44347232 */ /* 0x000fc80000000800 */
[----:B------:R-:W-:-:S05]  /*4070*/  HFMA2 R52, R67.H0_H0, R89, R52 ;  /* 0x0000005943347231 */ /* 0x000fca0000000834 */
[----:B------:R-:W-:Y:S01]  /*4080*/  @P6 STG.E.U16 desc[UR22][R58.64], R52 ;  /* 0x000000343a006986 */ /* 0x000fe2000c101516 */
[----:B------:R-:W-:Y:S02]  /*4090*/  IADD3 R82, P6, R82, UR4, RZ ;  /* 0x0000000452527c10 */ /* 0x000fe4000ffde0ff */
[----:B------:R-:W-:Y:S02]  /*40a0*/  PRMT R46, R52, 0x7632, R46 ;  /* 0x00007632342e7816 */ /* 0x000fe4000000002e */
[----:B------:R-:W-:Y:S01]  /*40b0*/  IADD3.X R83, R83, UR5, RZ, P6, !PT ;  /* 0x0000000553537c10 */ /* 0x000fe2000b7fe4ff */
[----:B------:R-:W0:Y:S01]  /*40c0*/  LDS.U16 R52, [R65+UR12+0x2c4] ;  /* 0x0002c40c41347984 */ /* 0x000e220008000400 */
[----:B------:R-:W-:-:S13]  /*40d0*/  ISETP.LT.AND P6, PT, R55, UR17, P1 ;  /* 0x0000001137007c0c */ /* 0x000fda0008fc1270 */
[----:B------:R1:W-:Y:S01]  /*40e0*/  @P6 STG.E.U16 desc[UR22][R86.64], R46 ;  /* 0x0000002e56006986 */ /* 0x0003e2000c101516 */
[----:B------:R-:W-:-:S04]  /*40f0*/  IADD3 R48, P6, R84, UR20, RZ ;  /* 0x0000001454307c10 */ /* 0x000fc8000ffde0ff */
[----:B------:R-:W-:Y:S02]  /*4100*/  IADD3.X R49, R85, UR21, RZ, P6, !PT ;  /* 0x0000001555317c10 */ /* 0x000fe4000b7fe4ff */
[----:B------:R-:W-:Y:S02]  /*4110*/  ISETP.LT.AND P6, PT, R55, UR17, P2 ;  /* 0x0000001137007c0c */ /* 0x000fe400097c1270 */
[----:B----4-:R-:W-:-:S05]  /*4120*/  PRMT R47, R75, 0x5410, R74 ;  /* 0x000054104b2f7816 */ /* 0x010fca000000004a */
[----:B------:R-:W-:-:S04]  /*4130*/  HMUL2 R47, R68.H0_H0, R47 ;  /* 0x0000002f442f7232 */ /* 0x000fc80000000800 */
[----:B------:R-:W-:Y:S01]  /*4140*/  HFMA2 R47, R67.H0_H0, R50, R47 ;  /* 0x00000032432f7231 */ /* 0x000fe2000000082f */
[----:B0-----:R-:W-:-:S04]  /*4150*/  PRMT R52, R53, 0x5410, R52 ;  /* 0x0000541035347816 */ /* 0x001fc80000000034 */
[----:B------:R5:W-:Y:S01]  /*4160*/  @P6 STG.E.U16 desc[UR22][R60.64], R47 ;  /* 0x0000002f3c006986 */ /* 0x000be2000c101516 */
[----:B------:R-:W-:Y:S02]  /*4170*/  IADD3 R50, P6, R84, UR8, RZ ;  /* 0x0000000854327c10 */ /* 0x000fe4000ffde0ff */
[----:B-1----:R-:W-:Y:S01]  /*4180*/  PRMT R46, R47, 0x7632, R46 ;  /* 0x000076322f2e7816 */ /* 0x002fe2000000002e */
[----:B------:R-:W-:Y:S01]  /*4190*/  LDS.U16 R53, [R65+UR12+0x304] ;  /* 0x0003040c41357984 */ /* 0x000fe20008000400 */
[----:B------:R-:W-:Y:S02]  /*41a0*/  IADD3.X R51, R85, UR9, RZ, P6, !PT ;  /* 0x0000000955337c10 */ /* 0x000fe4000b7fe4ff */
[----:B------:R-:W-:-:S13]  /*41b0*/  ISETP.LT.AND P6, PT, R55, UR17, P0 ;  /* 0x0000001137007c0c */ /* 0x000fda00087c1270 */
[----:B------:R0:W-:Y:S01]  /*41c0*/  @P6 STG.E.U16 desc[UR22][R82.64], R46 ;  /* 0x0000002e52006986 */ /* 0x0001e2000c101516 */
[----:B------:R-:W-:-:S04]  /*41d0*/  IADD3 R86, P6, R84, UR6, RZ ;  /* 0x0000000654567c10 */ /* 0x000fc8000ffde0ff */
[----:B------:R-:W-:Y:S02]  /*41e0*/  IADD3.X R87, R85, UR7, RZ, P6, !PT ;  /* 0x0000000755577c10 */ /* 0x000fe4000b7fe4ff */
[----:B-----5:R-:W-:Y:S02]  /*41f0*/  PRMT R47, R73, 0x5410, R72 ;  /* 0x00005410492f7816 */ /* 0x020fe40000000048 */
[----:B------:R-:W-:-:S03]  /*4200*/  ISETP.LT.AND P6, PT, R54, UR17, P3 ;  /* 0x0000001136007c0c */ /* 0x000fc60009fc1270 */
[----:B------:R-:W-:-:S04]  /*4210*/  HMUL2 R47, R68.H0_H0, R47 ;  /* 0x0000002f442f7232 */ /* 0x000fc80000000800 */
[----:B------:R-:W-:Y:S02]  /*4220*/  HFMA2 R47, R67.H0_H0, R52, R47 ;  /* 0x00000034432f7231 */ /* 0x000fe4000000082f */
[----:B------:R-:W1:Y:S03]  /*4230*/  LDS.U16 R52, [R65+UR12+0x344] ;  /* 0x0003440c41347984 */ /* 0x000e660008000400 */
[----:B0-----:R-:W-:Y:S01]  /*4240*/  PRMT R46, R47, 0x7632, R46 ;  /* 0x000076322f2e7816 */ /* 0x001fe2000000002e */
[----:B------:R3:W-:Y:S01]  /*4250*/  @P6 STG.E.U16 desc[UR22][R48.64], R47 ;  /* 0x0000002f30006986 */ /* 0x0007e2000c101516 */
[----:B------:R-:W-:-:S04]  /*4260*/  IADD3 R60, P6, R84, UR4, RZ ;  /* 0x00000004543c7c10 */ /* 0x000fc8000ffde0ff */
[----:B------:R-:W-:Y:S02]  /*4270*/  IADD3.X R61, R85, UR5, RZ, P6, !PT ;  /* 0x00000005553d7c10 */ /* 0x000fe4000b7fe4ff */
[----:B------:R-:W-:-:S13]  /*4280*/  ISETP.LT.AND P6, PT, R54, UR17, P1 ;  /* 0x0000001136007c0c */ /* 0x000fda0008fc1270 */
[----:B------:R0:W-:Y:S01]  /*4290*/  @P6 STG.E.U16 desc[UR22][R50.64], R46 ;  /* 0x0000002e32006986 */ /* 0x0001e2000c101516 */
[----:B------:R-:W-:-:S04]  /*42a0*/  IADD3 R82, P6, R80, UR15, RZ ;  /* 0x0000000f50527c10 */ /* 0x000fc8000ffde0ff */
[----:B------:R-:W-:Y:S02]  /*42b0*/  IADD3.X R83, R81, UR16, RZ, P6, !PT ;  /* 0x0000001051537c10 */ /* 0x000fe4000b7fe4ff */
[----:B------:R-:W-:Y:S02]  /*42c0*/  ISETP.LT.AND P6, PT, R54, UR17, P2 ;  /* 0x0000001136007c0c */ /* 0x000fe400097c1270 */
[----:B---3--:R-:W-:Y:S01]  /*42d0*/  PRMT R47, R71, 0x5410, R70 ;  /* 0x00005410472f7816 */ /* 0x008fe20000000046 */
[----:B0-----:R-:W-:Y:S01]  /*42e0*/  VIADD R50, R66, 0x2 ;  /* 0x0000000242327836 */ /* 0x001fe20000000000 */
[----:B-1----:R-:W-:-:S03]  /*42f0*/  PRMT R52, R53, 0x5410, R52 ;  /* 0x0000541035347816 */ /* 0x002fc60000000034 */
[----:B------:R-:W-:-:S04]  /*4300*/  HMUL2 R47, R68.H0_H0, R47 ;  /* 0x0000002f442f7232 */ /* 0x000fc80000000800 */
[----:B------:R-:W-:-:S05]  /*4310*/  HFMA2 R47, R67.H0_H0, R52, R47 ;  /* 0x00000034432f7231 */ /* 0x000fca000000082f */
[----:B------:R-:W-:Y:S01]  /*4320*/  @P6 STG.E.U16 desc[UR22][R86.64], R47 ;  /* 0x0000002f56006986 */ /* 0x000fe2000c101516 */
[----:B------:R-:W-:Y:S02]  /*4330*/  IADD3 R52, P6, R80, UR18, RZ ;  /* 0x0000001250347c10 */ /* 0x000fe4000ffde0ff */
[----:B------:R-:W-:Y:S02]  /*4340*/  PRMT R46, R47, 0x7632, R46 ;  /* 0x000076322f2e7816 */ /* 0x000fe4000000002e */
[----:B------:R-:W-:Y:S02]  /*4350*/  IADD3.X R53, R81, UR19, RZ, P6, !PT ;  /* 0x0000001351357c10 */ /* 0x000fe4000b7fe4ff */
[----:B------:R-:W-:-:S13]  /*4360*/  ISETP.LT.AND P6, PT, R54, UR17, P0 ;  /* 0x0000001136007c0c */ /* 0x000fda00087c1270 */
[----:B------:R0:W-:Y:S01]  /*4370*/  @P6 STG.E.U16 desc[UR22][R60.64], R46 ;  /* 0x0000002e3c006986 */ /* 0x0001e2000c101516 */
[----:B------:R-:W-:-:S13]  /*4380*/  ISETP.LT.AND P6, PT, R50, UR17, P4 ;  /* 0x0000001132007c0c */ /* 0x000fda000a7c1270 */
[----:B------:R-:W2:Y:S01]  /*4390*/  @P6 LDG.E.LTC128B.U16 R76, desc[UR22][R82.64] ;  /* 0x00000016524c6981 */ /* 0x000ea2000c1e1520 */
[----:B------:R-:W-:-:S13]  /*43a0*/  ISETP.LT.AND P6, PT, R50, UR17, P5 ;  /* 0x0000001132007c0c */ /* 0x000fda000afc1270 */
[----:B------:R-:W2:Y:S01]  /*43b0*/  @P6 LDG.E.LTC128B.U16 R77, desc[UR22][R52.64] ;  /* 0x00000016344d6981 */ /* 0x000ea2000c1e1520 */
[----:B------:R-:W-:-:S04]  /*43c0*/  IADD3 R54, P6, R80, UR13, RZ ;  /* 0x0000000d50367c10 */ /* 0x000fc8000ffde0ff */
[----:B------:R-:W-:Y:S02]  /*43d0*/  IADD3.X R55, R81, UR14, RZ, P6, !PT ;  /* 0x0000000e51377c10 */ /* 0x000fe4000b7fe4ff */
[----:B------:R-:W-:-:S04]  /*43e0*/  ISETP.NE.AND P6, PT, R78, RZ, PT ;  /* 0x000000ff4e00720c */ /* 0x000fc80003fc5270 */
[----:B------:R-:W-:-:S13]  /*43f0*/  ISETP.LT.AND P6, PT, R50, UR17, P6 ;  /* 0x0000001132007c0c */ /* 0x000fda000b7c1270 */
[----:B------:R1:W3:Y:S01]  /*4400*/  @P6 LDG.E.LTC128B.U16 R75, desc[UR22][R54.64] ;  /* 0x00000016364b6981 */ /* 0x0002e2000c1e1520 */
[----:B------:R-:W-:-:S04]  /*4410*/  IADD3 R80, P6, R80, UR10, RZ ;  /* 0x0000000a50507c10 */ /* 0x000fc8000ffde0ff */
[----:B------:R-:W-:Y:S02]  /*4420*/  IADD3.X R81, R81, UR11, RZ, P6, !PT ;  /* 0x0000000b51517c10 */ /* 0x000fe4000b7fe4ff */
[----:B------:R-:W-:-:S04]  /*4430*/  ISETP.NE.AND P6, PT, R79, RZ, PT ;  /* 0x000000ff4f00720c */ /* 0x000fc80003fc5270 */
[----:B------:R-:W-:Y:S01]  /*4440*/  ISETP.LT.AND P6, PT, R50, UR17, P6 ;  /* 0x0000001132007c0c */ /* 0x000fe2000b7c1270 */
[----:B0-----:R-:W-:-:S12]  /*4450*/  VIADD R46, R66, 0x12 ;  /* 0x00000012422e7836 */ /* 0x001fd80000000000 */
[----:B------:R0:W3:Y:S01]  /*4460*/  @P6 LDG.E.LTC128B.U16 R74, desc[UR22][R80.64] ;  /* 0x00000016504a6981 */ /* 0x0000e2000c1e1520 */
[----:B------:R-:W-:-:S04]  /*4470*/  IADD3 R60, P6, R56, UR15, RZ ;  /* 0x0000000f383c7c10 */ /* 0x000fc8000ffde0ff */
[----:B------:R-:W-:Y:S02]  /*4480*/  IADD3.X R61, R57, UR16, RZ, P6, !PT ;  /* 0x00000010393d7c10 */ /* 0x000fe4000b7fe4ff */
[----:B------:R-:W-:-:S13]  /*4490*/  ISETP.LT.AND P6, PT, R46, UR17, P4 ;  /* 0x000000112e007c0c */ /* 0x000fda000a7c1270 */
[----:B------:R4:W5:Y:S01]  /*44a0*/  @P6 LDG.E.LTC128B.U16 R72, desc[UR22][R60.64] ;  /* 0x000000163c486981 */ /* 0x000962000c1e1520 */
[----:B-1----:R-:W-:-:S04]  /*44b0*/  IADD3 R54, P6, R56, UR18, RZ ;  /* 0x0000001238367c10 */ /* 0x002fc8000ffde0ff */
[----:B------:R-:W-:Y:S02]  /*44c0*/  IADD3.X R55, R57, UR19, RZ, P6, !PT ;  /* 0x0000001339377c10 */ /* 0x000fe4000b7fe4ff */
[----:B------:R-:W-:-:S13]  /*44d0*/  ISETP.LT.AND P6, PT, R46, UR17, P5 ;  /* 0x000000112e007c0c */ /* 0x000fda000afc1270 */
[----:B------:R-:W5:Y:S01]  /*44e0*/  @P6 LDG.E.LTC128B.U16 R73, desc[UR22][R54.64] ;  /* 0x0000001636496981 */ /* 0x000f62000c1e1520 */
[----:B------:R-:W-:-:S04]  /*44f0*/  IADD3 R82, P6, R56, UR13, RZ ;  /* 0x0000000d38527c10 */ /* 0x000fc8000ffde0ff */
[----:B------:R-:W-:Y:S02]  /*4500*/  IADD3.X R83, R57, UR14, RZ, P6, !PT ;  /* 0x0000000e39537c10 */ /* 0x000fe4000b7fe4ff */
[----:B------:R-:W-:-:S04]  /*4510*/  ISETP.NE.AND P6, PT, R78, RZ, PT ;  /* 0x000000ff4e00720c */ /* 0x000fc80003fc5270 */
[----:B------:R-:W-:-:S13]  /*4520*/  ISETP.LT.AND P6, PT, R46, UR17, P6 ;  /* 0x000000112e007c0c */ /* 0x000fda000b7c1270 */
[----:B------:R1:W5:Y:S01]  /*4530*/  @P6 LDG.E.LTC128B.U16 R71, desc[UR22][R82.64] ;  /* 0x0000001652476981 */ /* 0x000362000c1e1520 */
[----:B------:R-:W-:-:S04]  /*4540*/  IADD3 R84, P6, R56, UR10, RZ ;  /* 0x0000000a38547c10 */ /* 0x000fc8000ffde0ff */
[----:B------:R-:W-:Y:S02]  /*4550*/  IADD3.X R85, R57, UR11, RZ, P6, !PT ;  /* 0x0000000b39557c10 */ /* 0x000fe4000b7fe4ff */
[----:B------:R-:W-:-:S04]  /*4560*/  ISETP.NE.AND P6, PT, R79, RZ, PT ;  /* 0x000000ff4f00720c */ /* 0x000fc80003fc5270 */
[----:B------:R-:W-:-:S13]  /*4570*/  ISETP.LT.AND P6, PT, R46, UR17, P6 ;  /* 0x000000112e007c0c */ /* 0x000fda000b7c1270 */
[----:B------:R-:W5:Y:S01]  /*4580*/  @P6 LDG.E.LTC128B.U16 R70, desc[UR22][R84.64] ;  /* 0x0000001654466981 */ /* 0x000f62000c1e1520 */
[----:B------:R-:W-:Y:S01]  /*4590*/  BAR.SYNC.DEFER_BLOCKING 0x0 ;  /* 0x0000000000007b1d */ /* 0x000fe20000010000 */
[----:B------:R-:W-:-:S04]  /*45a0*/  IADD3 R56, P6, R58, UR20, RZ ;  /* 0x000000143a387c10 */ /* 0x000fc8000ffde0ff */
[----:B------:R-:W-:Y:S02]  /*45b0*/  IADD3.X R57, R59, UR21, RZ, P6, !PT ;  /* 0x000000153b397c10 */ /* 0x000fe4000b7fe4ff */
[----:B0-----:R-:W-:-:S04]  /*45c0*/  IADD3 R80, P6, R58, UR8, RZ ;  /* 0x000000083a507c10 */ /* 0x001fc8000ffde0ff */
[----:B------:R-:W-:Y:S02]  /*45d0*/  IADD3.X R81, R59, UR9, RZ, P6, !PT ;  /* 0x000000093b517c10 */ /* 0x000fe4000b7fe4ff */
[----:B----4-:R-:W-:-:S04]  /*45e0*/  IADD3 R60, P6, R58, UR6, RZ ;  /* 0x000000063a3c7c10 */ /* 0x010fc8000ffde0ff */
        /* <DEDUP_REMOVED lines=11> */
[----:B-1----:R-:W-:Y:S04]  /*46a0*/  LDS.U16 R82, [R65+UR12] ;  /* 0x0000000c41527984 */ /* 0x002fe80008000400 */
        /* <DEDUP_REMOVED lines=8> */
[----:B------:R-:W-:Y:S02]  /*4730*/  HFMA2 R44, R67.H0_H0, R47, R44 ;  /* 0x0000002f432c7231 */ /* 0x000fe4000000082c */
[----:B------:R-:W-:Y:S03]  /*4740*/  LDS.U16 R47, [R65+UR12+0x344] ;  /* 0x0003440c412f7984 */ /* 0x000fe60008000400 */
[----:B------:R-:W-:Y:S01]  /*4750*/  PRMT R38, R44, 0x7632, R38 ;  /* 0x000076322c267816 */ /* 0x000fe20000000026 */
[----:B------:R-:W-:Y:S01]  /*4760*/  @P6 STG.E.U16 desc[UR22][R56.64], R44 ;  /* 0x0000002c38006986 */ /* 0x000fe2000c101516 */
[----:B------:R-:W-:-:S03]  /*4770*/  IADD3 R58, P6, R58, UR4, RZ ;  /* 0x000000043a3a7c10 */ /* 0x000fc6000ffde0ff */
[----:B------:R-:W0:Y:S01]  /*4780*/  LDS.U16 R44, [R65+UR12+0x2c4] ;  /* 0x0002c40c412c7984 */ /* 0x000e220008000400 */
[----:B------:R-:W-:Y:S02]  /*4790*/  IADD3.X R59, R59, UR5, RZ, P6, !PT ;  /* 0x000000053b3b7c10 */ /* 0x000fe4000b7fe4ff */
[----:B------:R-:W-:-:S13]  /*47a0*/  ISETP.LT.AND P6, PT, R50, UR17, P1 ;  /* 0x0000001132007c0c */ /* 0x000fda0008fc1270 */
[----:B------:R1:W-:Y:S01]  /*47b0*/  @P6 STG.E.U16 desc[UR22][R80.64], R38 ;  /* 0x0000002650006986 */ /* 0x0003e2000c101516 */
[----:B------:R-:W-:-:S04]  /*47c0*/  IADD3 R40, P6, R48, UR20, RZ ;  /* 0x0000001430287c10 */ /* 0x000fc8000ffde0ff */
[----:B------:R-:W-:Y:S02]  /*47d0*/  IADD3.X R41, R49, UR21, RZ, P6, !PT ;  /* 0x0000001531297c10 */ /* 0x000fe4000b7fe4ff */
[----:B------:R-:W-:Y:S02]  /*47e0*/  ISETP.LT.AND P6, PT, R50, UR17, P2 ;  /* 0x0000001132007c0c */ /* 0x000fe400097c1270 */
[----:B---3--:R-:W-:-:S05]  /*47f0*/  PRMT R39, R75, 0x5410, R74 ;  /* 0x000054104b277816 */ /* 0x008fca000000004a */
[----:B------:R-:W-:-:S04]  /*4800*/  HMUL2 R39, R68.H0_H0, R39 ;  /* 0x0000002744277232 */ /* 0x000fc80000000800 */
[----:B------:R-:W-:Y:S01]  /*4810*/  HFMA2 R39, R67.H0_H0, R42, R39 ;  /* 0x0000002a43277231 */ /* 0x000fe20000000827 */
[----:B0-----:R-:W-:-:S04]  /*4820*/  PRMT R44, R45, 0x5410, R44 ;  /* 0x000054102d2c7816 */ /* 0x001fc8000000002c */
[----:B------:R5:W-:Y:S01]  /*4830*/  @P6 STG.E.U16 desc[UR22][R60.64], R39 ;  /* 0x000000273c006986 */ /* 0x000be2000c101516 */
[----:B------:R-:W-:Y:S02]  /*4840*/  IADD3 R42, P6, R48, UR8, RZ ;  /* 0x00000008302a7c10 */ /* 0x000fe4000ffde0ff */
[----:B-1----:R-:W-:Y:S02]  /*4850*/  PRMT R38, R39, 0x7632, R38 ;  /* 0x0000763227267816 */ /* 0x002fe40000000026 */
        /* <DEDUP_REMOVED lines=8> */
[----:B------:R-:W-:-:S05]  /*48e0*/  HFMA2 R39, R67.H0_H0, R44, R39 ;  /* 0x0000002c43277231 */ /* 0x000fca0000000827 */
[----:B0-----:R-:W-:Y:S01]  /*48f0*/  PRMT R38, R39, 0x7632, R38 ;  /* 0x0000763227267816 */ /* 0x001fe20000000026 */
[----:B------:R0:W-:Y:S01]  /*4900*/  @P6 STG.E.U16 desc[UR22][R40.64], R39 ;  /* 0x0000002728006986 */ /* 0x0001e2000c101516 */
[----:B------:R-:W-:-:S03]  /*4910*/  IADD3 R44, P6, R48, UR4, RZ ;  /* 0x00000004302c7c10 */ /* 0x000fc6000ffde0ff */
[----:B------:R-:W1:Y:S01]  /*4920*/  LDS.U16 R48, [R65+UR12+0x304] ;  /* 0x0003040c41307984 */ /* 0x000e620008000400 */
[----:B------:R-:W-:Y:S02]  /*4930*/  IADD3.X R45, R49, UR5, RZ, P6, !PT ;  /* 0x00000005312d7c10 */ /* 0x000fe4000b7fe4ff */
[----:B------:R-:W-:-:S13]  /*4940*/  ISETP.LT.AND P6, PT, R46, UR17, P1 ;  /* 0x000000112e007c0c */ /* 0x000fda0008fc1270 */
[----:B------:R2:W-:Y:S01]  /*4950*/  @P6 STG.E.U16 desc[UR22][R42.64], R38 ;  /* 0x000000262a006986 */ /* 0x0005e2000c101516 */
[----:B------:R-:W-:-:S04]  /*4960*/  IADD3 R58, P6, R52, UR15, RZ ;  /* 0x0000000f343a7c10 */ /* 0x000fc8000ffde0ff */
[----:B------:R-:W-:Y:S02]  /*4970*/  IADD3.X R59, R53, UR16, RZ, P6, !PT ;  /* 0x00000010353b7c10 */ /* 0x000fe4000b7fe4ff */
[----:B------:R-:W-:Y:S02]  /*4980*/  ISETP.LT.AND P6, PT, R46, UR17, P2 ;  /* 0x000000112e007c0c */ /* 0x000fe400097c1270 */
[----:B0-----:R-:W-:Y:S01]  /*4990*/  PRMT R39, R71, 0x5410, R70 ;  /* 0x0000541047277816 */ /* 0x001fe20000000046 */
[----:B--2---:R-:W-:-:S04]  /*49a0*/  VIADD R42, R66, 0x3 ;  /* 0x00000003422a7836 */ /* 0x004fc80000000000 */
[----:B------:R-:W-:Y:S01]  /*49b0*/  HMUL2 R39, R68.H0_H0, R39 ;  /* 0x0000002744277232 */ /* 0x000fe20000000800 */
[----:B-1----:R-:W-:-:S05]  /*49c0*/  PRMT R48, R48, 0x5410, R47 ;  /* 0x0000541030307816 */ /* 0x002fca000000002f */
[----:B------:R-:W-:-:S05]  /*49d0*/  HFMA2 R39, R67.H0_H0, R48, R39 ;  /* 0x0000003043277231 */ /* 0x000fca0000000827 */
[----:B------:R0:W-:Y:S01]  /*49e0*/  @P6 STG.E.U16 desc[UR22][R50.64], R39 ;  /* 0x0000002732006986 */ /* 0x0001e2000c101516 */
[----:B------:R-:W-:Y:S02]  /*49f0*/  IADD3 R48, P6, R52, UR18, RZ ;  /* 0x0000001234307c10 */ /* 0x000fe4000ffde0ff */
[----:B------:R-:W-:Y:S02]  /*4a00*/  PRMT R38, R39, 0x7632, R38 ;  /* 0x0000763227267816 */ /* 0x000fe40000000026 */
[----:B------:R-:W-:Y:S02]  /*4a10*/  IADD3.X R49, R53, UR19, RZ, P6, !PT ;  /* 0x0000001335317c10 */ /* 0x000fe4000b7fe4ff */
[----:B------:R-:W-:-:S13]  /*4a20*/  ISETP.LT.AND P6, PT, R46, UR17, P0 ;  /* 0x000000112e007c0c */ /* 0x000fda00087c1270 */
[----:B------:R1:W-:Y:S01]  /*4a30*/  @P6 STG.E.U16 desc[UR22][R44.64], R38 ;  /* 0x000000262c006986 */ /* 0x0003e2000c101516 */
[----:B------:R-:W-:-:S13]  /*4a40*/  ISETP.LT.AND P6, PT, R42, UR17, P4 ;  /* 0x000000112a007c0c */ /* 0x000fda000a7c1270 */
[----:B------:R2:W3:Y:S01]  /*4a50*/  @P6 LDG.E.LTC128B.U16 R76, desc[UR22][R58.64] ;  /* 0x000000163a4c6981 */ /* 0x0004e2000c1e1520 */
[----:B------:R-:W-:-:S13]  /*4a60*/  ISETP.LT.AND P6, PT, R42, UR17, P5 ;  /* 0x000000112a007c0c */ /* 0x000fda000afc1270 */
[----:B------:R-:W3:Y:S01]  /*4a70*/  @P6 LDG.E.LTC128B.U16 R77, desc[UR22][R48.64] ;  /* 0x00000016304d6981 */ /* 0x000ee2000c1e1520 */
[----:B0-----:R-:W-:-:S04]  /*4a80*/  IADD3 R50, P6, R52, UR13, RZ ;  /* 0x0000000d34327c10 */ /* 0x001fc8000ffde0ff */
[----:B------:R-:W-:Y:S02]  /*4a90*/  IADD3.X R51, R53, UR14, RZ, P6, !PT ;  /* 0x0000000e35337c10 */ /* 0x000fe4000b7fe4ff */
[----:B------:R-:W-:-:S04]  /*4aa0*/  ISETP.NE.AND P6, PT, R78, RZ, PT ;  /* 0x000000ff4e00720c */ /* 0x000fc80003fc5270 */
[----:B------:R-:W-:-:S13]  /*4ab0*/  ISETP.LT.AND P6, PT, R42, UR17, P6 ;  /* 0x000000112a007c0c */ /* 0x000fda000b7c1270 */
[----:B------:R-:W4:Y:S01]  /*4ac0*/  @P6 LDG.E.LTC128B.U16 R75, desc[UR22][R50.64] ;  /* 0x00000016324b6981 */ /* 0x000f22000c1e1520 */
[----:B------:R-:W-:-:S04]  /*4ad0*/  IADD3 R52, P6, R52, UR10, RZ ;  /* 0x0000000a34347c10 */ /* 0x000fc8000ffde0ff */
[----:B------:R-:W-:Y:S02]  /*4ae0*/  IADD3.X R53, R53, UR11, RZ, P6, !PT ;  /* 0x0000000b35357c10 */ /* 0x000fe4000b7fe4ff */
[----:B------:R-:W-:-:S04]  /*4af0*/  ISETP.NE.AND P6, PT, R79, RZ, PT ;  /* 0x000000ff4f00720c */ /* 0x000fc80003fc5270 */
[----:B------:R-:W-:Y:S01]  /*4b00*/  ISETP.LT.AND P6, PT, R42, UR17, P6 ;  /* 0x000000112a007c0c */ /* 0x000fe2000b7c1270 */
[----:B-1----:R-:W-:-:S12]  /*4b10*/  VIADD R38, R66, 0x13 ;  /* 0x0000001342267836 */ /* 0x002fd80000000000 */
[----:B------:R0:W4:Y:S01]  /*4b20*/  @P6 LDG.E.LTC128B.U16 R74, desc[UR22][R52.64] ;  /* 0x00000016344a6981 */ /* 0x000122000c1e1520 */
[----:B------:R-:W-:-:S04]  /*4b30*/  IADD3 R46, P6, R54, UR15, RZ ;  /* 0x0000000f362e7c10 */ /* 0x000fc8000ffde0ff */
[----:B------:R-:W-:Y:S02]  /*4b40*/  IADD3.X R47, R55, UR16, RZ, P6, !PT ;  /* 0x00000010372f7c10 */ /* 0x000fe4000b7fe4ff */
[----:B------:R-:W-:-:S13]  /*4b50*/  ISETP.LT.AND P6, PT, R38, UR17, P4 ;  /* 0x0000001126007c0c */ /* 0x000fda000a7c1270 */
[----:B------:R1:W5:Y:S01]  /*4b60*/  @P6 LDG.E.LTC128B.U16 R72, desc[UR22][R46.64] ;  /* 0x000000162e486981 */ /* 0x000362000c1e1520 */
[----:B------:R-:W-:-:S04]  /*4b70*/  IADD3 R44, P6, R54, UR18, RZ ;  /* 0x00000012362c7c10 */ /* 0x000fc8000ffde0ff */
[----:B------:R-:W-:Y:S02]  /*4b80*/  IADD3.X R45, R55, UR19, RZ, P6, !PT ;  /* 0x00000013372d7c10 */ /* 0x000fe4000b7fe4ff */
[----:B------:R-:W-:-:S13]  /*4b90*/  ISETP.LT.AND P6, PT, R38, UR17, P5 ;  /* 0x0000001126007c0c */ /* 0x000fda000afc1270 */
[----:B------:R-:W5:Y:S01]  /*4ba0*/  @P6 LDG.E.LTC128B.U16 R73, desc[UR22][R44.64] ;  /* 0x000000162c496981 */ /* 0x000f62000c1e1520 */
[----:B--2---:R-:W-:-:S04]  /*4bb0*/  IADD3 R58, P6, R54, UR13, RZ ;  /* 0x0000000d363a7c10 */ /* 0x004fc8000ffde0ff */
[----:B------:R-:W-:Y:S02]  /*4bc0*/  IADD3.X R59, R55, UR14, RZ, P6, !PT ;  /* 0x0000000e373b7c10 */ /* 0x000fe4000b7fe4ff */
[----:B------:R-:W-:-:S04]  /*4bd0*/  ISETP.NE.AND P6, PT, R78, RZ, PT ;  /* 0x000000ff4e00720c */ /* 0x000fc80003fc5270 */
[----:B------:R-:W-:-:S13]  /*4be0*/  ISETP.LT.AND P6, PT, R38, UR17, P6 ;  /* 0x0000001126007c0c */ /* 0x000fda000b7c1270 */
[----:B------:R-:W2:Y:S01]  /*4bf0*/  @P6 LDG.E.LTC128B.U16 R71, desc[UR22][R58.64] ;  /* 0x000000163a476981 */ /* 0x000ea2000c1e1520 */
[----:B------:R-:W-:-:S04]  /*4c00*/  IADD3 R54, P6, R54, UR10, RZ ;  /* 0x0000000a36367c10 */ /* 0x000fc8000ffde0ff */
[----:B------:R-:W-:Y:S02]  /*4c10*/  IADD3.X R55, R55, UR11, RZ, P6, !PT ;  /* 0x0000000b37377c10 */ /* 0x000fe4000b7fe4ff */
[----:B------:R-:W-:-:S04]  /*4c20*/  ISETP.NE.AND P6, PT, R79, RZ, PT ;  /* 0x000000ff4f00720c */ /* 0x000fc80003fc5270 */
[----:B------:R-:W-:-:S13]  /*4c30*/  ISETP.LT.AND P6, PT, R38, UR17, P6 ;  /* 0x0000001126007c0c */ /* 0x000fda000b7c1270 */
[----:B------:R1:W2:Y:S01]  /*4c40*/  @P6 LDG.E.LTC128B.U16 R70, desc[UR22][R54.64] ;  /* 0x0000001636466981 */ /* 0x0002a2000c1e1520 */
[----:B------:R-:W-:Y:S01]  /*4c50*/  BAR.SYNC.DEFER_BLOCKING 0x0 ;  /* 0x0000000000007b1d */ /* 0x000fe20000010000 */
[----:B0-----:R-:W-:-:S04]  /*4c60*/  IADD3 R52, P6, R56, UR20, RZ ;  /* 0x0000001438347c10 */ /* 0x001fc8000ffde0ff */
[----:B------:R-:W-:Y:S02]  /*4c70*/  IADD3.X R53, R57, UR21, RZ, P6, !PT ;  /* 0x0000001539357c10 */ /* 0x000fe4000b7fe4ff */
[----:B------:R-:W-:-:S04]  /*4c80*/  IADD3 R50, P6, R56, UR8, RZ ;  /* 0x0000000838327c10 */ /* 0x000fc8000ffde0ff */
[----:B------:R-:W-:Y:S02]  /*4c90*/  IADD3.X R51, R57, UR9, RZ, P6, !PT ;  /* 0x0000000939337c10 */ /* 0x000fe4000b7fe4ff */
[----:B-1----:R-:W-:-:S04]  /*4ca0*/  IADD3 R46, P6, R56, UR6, RZ ;  /* 0x00000006382e7c10 */ /* 0x002fc8000ffde0ff */
        /* <DEDUP_REMOVED lines=13> */
[----:B------:R-:W-:Y:S01]  /*4d80*/  LDS.U16 R34, [R65+UR12+0x80] ;  /* 0x0000800c41227984 */ /* 0x000fe20008000400 */
[----:B0-----:R-:W-:-:S02]  /*4d90*/  PRMT R39, R54, 0x5410, R39 ;  /* 0x0000541036277816 */ /* 0x001fc40000000027 */
[----:B---3--:R-:W-:-:S05]  /*4da0*/  PRMT R31, R77, 0x5410, R76 ;  /* 0x000054104d1f7816 */ /* 0x008fca000000004c */
[----:B------:R-:W-:Y:S02]  /*4db0*/  HMUL2 R36, R68.H0_H0, R31 ;  /* 0x0000001f44247232 */ /* 0x000fe40000000800 */
[----:B------:R-:W0:Y:S02]  /*4dc0*/  LDS.U16 R31, [R65+UR12+0xc0] ;  /* 0x0000c00c411f7984 */ /* 0x000e240008000400 */
[----:B------:R-:W-:-:S05]  /*4dd0*/  HFMA2 R36, R67.H0_H0, R39, R36 ;  /* 0x0000002743247231 */ /* 0x000fca0000000824 */
[----:B------:R1:W-:Y:S01]  /*4de0*/  @P6 STG.E.U16 desc[UR22][R52.64], R36 ;  /* 0x0000002434006986 */ /* 0x0003e2000c101516 */
[----:B------:R-:W-:Y:S02]  /*4df0*/  IADD3 R54, P6, R56, UR4, RZ ;  /* 0x0000000438367c10 */ /* 0x000fe4000ffde0ff */
[----:B------:R-:W-:Y:S02]  /*4e00*/  PRMT R30, R36, 0x7632, R30 ;  /* 0x00007632241e7816 */ /* 0x000fe4000000001e */
[----:B------:R-:W-:Y:S02]  /*4e10*/  IADD3.X R55, R57, UR5, RZ, P6, !PT ;  /* 0x0000000539377c10 */ /* 0x000fe4000b7fe4ff */
[----:B------:R-:W-:-:S13]  /*4e20*/  ISETP.LT.AND P6, PT, R42, UR17, P1 ;  /* 0x000000112a007c0c */ /* 0x000fda0008fc1270 */
[----:B------:R3:W-:Y:S01]  /*4e30*/  @P6 STG.E.U16 desc[UR22][R50.64], R30 ;  /* 0x0000001e32006986 */ /* 0x0007e2000c101516 */
[----:B------:R-:W-:-:S04]  /*4e40*/  IADD3 R56, P6, R40, UR20, RZ ;  /* 0x0000001428387c10 */ /* 0x000fc8000ffde0ff */
[----:B------:R-:W-:Y:S02]  /*4e50*/  IADD3.X R57, R41, UR21, RZ, P6, !PT ;  /* 0x0000001529397c10 */ /* 0x000fe4000b7fe4ff */
[----:B------:R-:W-:Y:S02]  /*4e60*/  ISETP.LT.AND P6, PT, R42, UR17, P2 ;  /* 0x000000112a007c0c */ /* 0x000fe400097c1270 */
[----:B0-----:R-:W-:Y:S02]  /*4e70*/  PRMT R31, R34, 0x5410, R31 ;  /* 0x00005410221f7816 */ /* 0x001fe4000000001f */
[----:B----4-:R-:W-:Y:S01]  /*4e80*/  PRMT R33, R75, 0x5410, R74 ;  /* 0x000054104b217816 */ /* 0x010fe2000000004a */
[----:B------:R-:W-:Y:S04]  /*4e90*/  LDS.U16 R34, [R65+UR12+0x2c4] ;  /* 0x0002c40c41227984 */ /* 0x000fe80008000400 */
[----:B------:R-:W-:-:S02]  /*4ea0*/  HMUL2 R32, R68.H0_H0, R33 ;  /* 0x0000002144207232 */ /* 0x000fc40000000800 */
[----:B------:R-:W0:Y:S02]  /*4eb0*/  LDS.U16 R33, [R65+UR12+0x284] ;  /* 0x0002840c41217984 */ /* 0x000e240008000400 */
[----:B------:R-:W-:-:S05]  /*4ec0*/  HFMA2 R32, R67.H0_H0, R31, R32 ;  /* 0x0000001f43207231 */ /* 0x000fca0000000820 */
[----:B------:R4:W-:Y:S01]  /*4ed0*/  @P6 STG.E.U16 desc[UR22][R46.64], R32 ;  /* 0x000000202e006986 */ /* 0x0009e2000c101516 */
[----:B-1----:R-:W-:Y:S02]  /*4ee0*/  IADD3 R36, P6, R40, UR8, RZ ;  /* 0x0000000828247c10 */ /* 0x002fe4000ffde0ff */
[----:B---3--:R-:W-:Y:S02]  /*4ef0*/  PRMT R30, R32, 0x7632, R30 ;  /* 0x00007632201e7816 */ /* 0x008fe4000000001e */
[----:B------:R-:W-:Y:S02]  /*4f00*/  IADD3.X R37, R41, UR9, RZ, P6, !PT ;  /* 0x0000000929257c10 */ /* 0x000fe4000b7fe4ff */
[----:B------:R-:W-:-:S13]  /*4f10*/  ISETP.LT.AND P6, PT, R42, UR17, P0 ;  /* 0x000000112a007c0c */ /* 0x000fda00087c1270 */
[----:B------:R-:W-:Y:S01]  /*4f20*/  @P6 STG.E.U16 desc[UR22][R54.64], R30 ;  /* 0x0000001e36006986 */ /* 0x000fe2000c101516 */
[----:B------:R-:W-:-:S03]  /*4f30*/  IADD3 R42, P6, R40, UR6, RZ ;  /* 0x00000006282a7c10 */ /* 0x000fc6000ffde0ff */
[----:B------:R-:W-:Y:S01]  /*4f40*/  LDS.U16 R30, [R65+UR12+0x304] ;  /* 0x0003040c411e7984 */ /* 0x000fe20008000400 */
[----:B------:R-:W-:Y:S02]  /*4f50*/  IADD3.X R43, R41, UR7, RZ, P6, !PT ;  /* 0x00000007292b7c10 */ /* 0x000fe4000b7fe4ff */
[----:B-----5:R-:W-:Y:S02]  /*4f60*/  PRMT R31, R73, 0x5410, R72 ;  /* 0x00005410491f7816 */ /* 0x020fe40000000048 */
[----:B------:R-:W-:-:S03]  /*4f70*/  ISETP.LT.AND P6, PT, R38, UR17, P3 ;  /* 0x0000001126007c0c */ /* 0x000fc60009fc1270 */
[----:B------:R-:W-:Y:S01]  /*4f80*/  HMUL2 R31, R68.H0_H0, R31 ;  /* 0x0000001f441f7232 */ /* 0x000fe20000000800 */
[----:B0-----:R-:W-:Y:S02]  /*4f90*/  PRMT R34, R33, 0x5410, R34 ;  /* 0x0000541021227816 */ /* 0x001fe40000000022 */
[----:B------:R-:W0:Y:S03]  /*4fa0*/  LDS.U16 R33, [R65+UR12+0x344] ;  /* 0x0003440c41217984 */ /* 0x000e260008000400 */
[----:B------:R-:W-:-:S05]  /*4fb0*/  HFMA2 R31, R67.H0_H0, R34, R31 ;  /* 0x00000022431f7231 */ /* 0x000fca000000081f */
[----:B------:R2:W-:Y:S01]  /*4fc0*/  @P6 STG.E.U16 desc[UR22][R56.64], R31 ;  /* 0x0000001f38006986 */ /* 0x0005e2000c101516 */
[----:B------:R-:W-:Y:S02]  /*4fd0*/  IADD3 R34, P6, R40, UR4, RZ ;  /* 0x0000000428227c10 */ /* 0x000fe4000ffde0ff */
[----:B----4-:R-:W-:Y:S02]  /*4fe0*/  PRMT R32, R31, 0x7632, R32 ;  /* 0x000076321f207816 */ /* 0x010fe40000000020 */
[----:B------:R-:W-:Y:S02]  /*4ff0*/  IADD3.X R35, R41, UR5, RZ, P6, !PT ;  /* 0x0000000529237c10 */ /* 0x000fe4000b7fe4ff */
[----:B------:R-:W-:-:S13]  /*5000*/  ISETP.LT.AND P6, PT, R38, UR17, P1 ;  /* 0x0000001126007c0c */ /* 0x000fda0008fc1270 */
[----:B------:R1:W-:Y:S01]  /*5010*/  @P6 STG.E.U16 desc[UR22][R36.64], R32 ;  /* 0x0000002024006986 */ /* 0x0003e2000c101516 */
[----:B------:R-:W-:-:S04]  /*5020*/  IADD3 R40, P6, R48, UR15, RZ ;  /* 0x0000000f30287c10 */ /* 0x000fc8000ffde0ff */
[----:B------:R-:W-:Y:S02]  /*5030*/  IADD3.X R41, R49, UR16, RZ, P6, !PT ;  /* 0x0000001031297c10 */ /* 0x000fe4000b7fe4ff */
[----:B------:R-:W-:Y:S02]  /*5040*/  ISETP.LT.AND P6, PT, R38, UR17, P2 ;  /* 0x0000001126007c0c */ /* 0x000fe400097c1270 */
[----:B--2---:R-:W-:Y:S02]  /*5050*/  PRMT R31, R71, 0x5410, R70 ;  /* 0x00005410471f7816 */ /* 0x004fe40000000046 */
[----:B0-----:R-:W-:Y:S01]  /*5060*/  PRMT R30, R30, 0x5410, R33 ;  /* 0x000054101e1e7816 */ /* 0x001fe20000000021 */
[----:B-1----:R-:W-:Y:S02]  /*5070*/  VIADD R36, R66, 0x4 ;  /* 0x0000000442247836 */ /* 0x002fe40000000000 */
[----:B------:R-:W-:-:S04]  /*5080*/  HMUL2 R31, R68.H0_H0, R31 ;  /* 0x0000001f441f7232 */ /* 0x000fc80000000800 */
        /* <DEDUP_REMOVED lines=15> */
[----:B------:R-:W3:Y:S01]  /*5180*/  @P6 LDG.E.LTC128B.U16 R75, desc[UR22][R38.64] ;  /* 0x00000016264b6981 */ /* 0x000ee2000c1e1520 */
[----:B0-----:R-:W-:-:S04]  /*5190*/  IADD3 R42, P6, R48, UR10, RZ ;  /* 0x0000000a302a7c10 */ /* 0x001fc8000ffde0ff */
[----:B------:R-:W-:Y:S02]  /*51a0*/  IADD3.X R43, R49, UR11, RZ, P6, !PT ;  /* 0x0000000b312b7c10 */ /* 0x000fe4000b7fe4ff */
[----:B------:R-:W-:-:S04]  /*51b0*/  ISETP.NE.AND P6, PT, R79, RZ, PT ;  /* 0x000000ff4f00720c */ /* 0x000fc80003fc5270 */
[----:B------:R-:W-:-:S13]  /*51c0*/  ISETP.LT.AND P6, PT, R36, UR17, P6 ;  /* 0x0000001124007c0c */ /* 0x000fda000b7c1270 */
[----:B------:R0:W3:Y:S01]  /*51d0*/  @P6 LDG.E.LTC128B.U16 R74, desc[UR22][R42.64] ;  /* 0x000000162a4a6981 */ /* 0x0000e2000c1e1520 */
[----:B-1----:R-:W-:Y:S01]  /*51e0*/  IADD3 R34, P6, R44, UR15, RZ ;  /* 0x0000000f2c227c10 */ /* 0x002fe2000ffde0ff */
[----:B------:R-:W-:-:S03]  /*51f0*/  VIADD R37, R66, 0x14 ;  /* 0x0000001442257836 */ /* 0x000fc60000000000 */
[----:B------:R-:W-:Y:S02]  /*5200*/  IADD3.X R35, R45, UR16, RZ, P6, !PT ;  /* 0x000000102d237c10 */ /* 0x000fe4000b7fe4ff */
[----:B------:R-:W-:-:S13]  /*5210*/  ISETP.LT.AND P6, PT, R37, UR17, P4 ;  /* 0x0000001125007c0c */ /* 0x000fda000a7c1270 */
[----:B------:R1:W4:Y:S01]  /*5220*/  @P6 LDG.E.LTC128B.U16 R72, desc[UR22][R34.64] ;  /* 0x0000001622486981 */ /* 0x000322000c1e1520 */
[----:B------:R-:W-:-:S04]  /*5230*/  IADD3 R30, P6, R44, UR18, RZ ;  /* 0x000000122c1e7c10 */ /* 0x000fc8000ffde0ff */
[----:B------:R-:W-:Y:S02]  /*5240*/  IADD3.X R31, R45, UR19, RZ, P6, !PT ;  /* 0x000000132d1f7c10 */ /* 0x000fe4000b7fe4ff */
[----:B------:R-:W-:-:S13]  /*5250*/  ISETP.LT.AND P6, PT, R37, UR17, P5 ;  /* 0x0000001125007c0c */ /* 0x000fda000afc1270 */
[----:B------:R-:W4:Y:S01]  /*5260*/  @P6 LDG.E.LTC128B.U16 R73, desc[UR22][R30.64] ;  /* 0x000000161e496981 */ /* 0x000f22000c1e1520 */
[----:B0-----:R-:W-:-:S04]  /*5270*/  IADD3 R42, P6, R44, UR13, RZ ;  /* 0x0000000d2c2a7c10 */ /* 0x001fc8000ffde0ff */
        /* <DEDUP_REMOVED lines=26> */
[----:B0-----:R-:W-:Y:S04]  /*5420*/  LDS.U16 R42, [R65+UR12] ;  /* 0x0000000c412a7984 */ /* 0x001fe80008000400 */
[----:B------:R-:W0:Y:S04]  /*5430*/  LDS.U16 R43, [R65+UR12+0x40] ;  /* 0x0000400c412b7984 */ /* 0x000e280008000400 */
[----:B------:R-:W-:Y:S04]  /*5440*/  LDS.U16 R26, [R65+UR12+0x80] ;  /* 0x0000800c411a7984 */ /* 0x000fe80008000400 */
[----:B------:R-:W1:Y:S01]  /*5450*/  LDS.U16 R27, [R65+UR12+0xc0] ;  /* 0x0000c00c411b7984 */ /* 0x000e620008000400 */
        /* <DEDUP_REMOVED lines=11> */
[----:B------:R-:W-:-:S03]  /*5510*/  IADD3 R24, P6, R56, UR20, RZ ;  /* 0x0000001438187c10 */ /* 0x000fc6000ffde0ff */
[----:B------:R-:W-:Y:S01]  /*5520*/  LDS.U16 R39, [R65+UR12+0x2c4] ;  /* 0x0002c40c41277984 */ /* 0x000fe20008000400 */
[----:B0-----:R-:W-:Y:S02]  /*5530*/  IADD3.X R25, R57, UR21, RZ, P6, !PT ;  /* 0x0000001539197c10 */ /* 0x001fe4000b7fe4ff */
[----:B---3--:R-:W-:Y:S02]  /*5540*/  PRMT R29, R75, 0x5410, R74 ;  /* 0x000054104b1d7816 */ /* 0x008fe4000000004a */
[----:B------:R-:W-:-:S03]  /*5550*/  ISETP.LT.AND P6, PT, R36, UR17, P2 ;  /* 0x0000001124007c0c */ /* 0x000fc600097c1270 */
[----:B------:R-:W-:-:S04]  /*5560*/  HMUL2 R28, R68.H0_H0, R29 ;  /* 0x0000001d441c7232 */ /* 0x000fc80000000800 */
[----:B------:R-:W-:-:S05]  /*5570*/  HFMA2 R28, R67.H0_H0, R27, R28 ;  /* 0x0000001b431c7231 */ /* 0x000fca000000081c */
[C---:B------:R-:W-:Y:S02]  /*5580*/  PRMT R27, R28.reuse, 0x7610, R27 ;  /* 0x000076101c1b7816 */ /* 0x040fe4000000001b */
[----:B------:R-:W-:-:S03]  /*5590*/  PRMT R29, R28, 0x7632, R29 ;  /* 0x000076321c1d7816 */ /* 0x000fc6000000001d */
[----:B------:R0:W-:Y:S01]  /*55a0*/  @P6 STG.E.U16 desc[UR22][R34.64], R27 ;  /* 0x0000001b22006986 */ /* 0x0001e2000c101516 */
[----:B------:R-:W-:-:S04]  /*55b0*/  IADD3 R26, P6, R56, UR8, RZ ;  /* 0x00000008381a7c10 */ /* 0x000fc8000ffde0ff */
[----:B0-----:R-:W-:Y:S02]  /*55c0*/  IADD3.X R27, R57, UR9, RZ, P6, !PT ;  /* 0x00000009391b7c10 */ /* 0x001fe4000b7fe4ff */
[----:B------:R-:W-:Y:S02]  /*55d0*/  ISETP.LT.AND P6, PT, R36, UR17, P0 ;  /* 0x0000001124007c0c */ /* 0x000fe400087c1270 */
[----:B------:R-:W0:Y:S11]  /*55e0*/  LDS.U16 R36, [R65+UR12+0x284] ;  /* 0x0002840c41247984 */ /* 0x000e360008000400 */
[----:B------:R4:W-:Y:S01]  /*55f0*/  @P6 STG.E.U16 desc[UR22][R22.64], R29 ;  /* 0x0000001d16006986 */ /* 0x0009e2000c101516 */
[----:B------:R-:W-:-:S02]  /*5600*/  IADD3 R28, P6, R56, UR6, RZ ;  /* 0x00000006381c7c10 */ /* 0x000fc4000ffde0ff */
[----:B----4-:R-:W-:Y:S02]  /*5610*/  PRMT R23, R73, 0x5410, R72 ;  /* 0x0000541049177816 */ /* 0x010fe40000000048 */
[----:B------:R-:W-:Y:S02]  /*5620*/  IADD3.X R29, R57, UR7, RZ, P6, !PT ;  /* 0x00000007391d7c10 */ /* 0x000fe4000b7fe4ff */
[----:B------:R-:W-:Y:S01]  /*5630*/  ISETP.LT.AND P6, PT, R37, UR17, P3 ;  /* 0x0000001125007c0c */ /* 0x000fe20009fc1270 */
[----:B------:R-:W-:Y:S01]  /*5640*/  HMUL2 R23, R68.H0_H0, R23 ;  /* 0x0000001744177232 */ /* 0x000fe20000000800 */
[----:B0-----:R-:W-:Y:S02]  /*5650*/  PRMT R34, R36, 0x5410, R39 ;  /* 0x0000541024227816 */ /* 0x001fe40000000027 */
[----:B------:R-:W-:Y:S03]  /*5660*/  LDS.U16 R36, [R65+UR12+0x304] ;  /* 0x0003040c41247984 */ /* 0x000fe60008000400 */
[----:B------:R-:W-:Y:S01]  /*5670*/  HFMA2 R34, R67.H0_H0, R34, R23 ;  /* 0x0000002243227231 */ /* 0x000fe20000000817 */
[----:B------:R-:W0:Y:S04]  /*5680*/  LDS.U16 R39, [R65+UR12+0x344] ;  /* 0x0003440c41277984 */ /* 0x000e280008000400 */
[----:B------:R-:W-:-:S02]  /*5690*/  PRMT R23, R34, 0x7610, R23 ;  /* 0x0000761022177816 */ /* 0x000fc40000000017 */
[----:B------:R-:W-:-:S03]  /*56a0*/  PRMT R35, R34, 0x7632, R35 ;  /* 0x0000763222237816 */ /* 0x000fc60000000023 */
[----:B------:R1:W-:Y:S01]  /*56b0*/  @P6 STG.E.U16 desc[UR22][R24.64], R23 ;  /* 0x0000001718006986 */ /* 0x0003e2000c101516 */
[----:B------:R-:W-:-:S04]  /*56c0*/  IADD3 R22, P6, R56, UR4, RZ ;  /* 0x0000000438167c10 */ /* 0x000fc8000ffde0ff */
[----:B-1----:R-:W-:Y:S02]  /*56d0*/  IADD3.X R23, R57, UR5, RZ, P6, !PT ;  /* 0x0000000539177c10 */ /* 0x002fe4000b7fe4ff */
[----:B------:R-:W-:-:S13]  /*56e0*/  ISETP.LT.AND P6, PT, R37, UR17, P1 ;  /* 0x0000001125007c0c */ /* 0x000fda0008fc1270 */
[----:B------:R5:W-:Y:S01]  /*56f0*/  @P6 STG.E.U16 desc[UR22][R26.64], R35 ;  /* 0x000000231a006986 */ /* 0x000be2000c101516 */
[----:B------:R-:W-:Y:S02]  /*5700*/  IADD3 R34, P6, R32, UR15, RZ ;  /* 0x0000000f20227c10 */ /* 0x000fe4000ffde0ff */
[----:B0-----:R-:W-:Y:S02]  /*5710*/  PRMT R36, R36, 0x5410, R39 ;  /* 0x0000541024247816 */ /* 0x001fe40000000027 */
[----:B-----5:R-:W-:Y:S02]  /*5720*/  PRMT R27, R71, 0x5410, R70 ;  /* 0x00005410471b7816 */ /* 0x020fe40000000046 */
[----:B------:R-:W-:Y:S02]  /*5730*/  IADD3.X R35, R33, UR16, RZ, P6, !PT ;  /* 0x0000001021237c10 */ /* 0x000fe4000b7fe4ff */
[----:B------:R-:W-:Y:S01]  /*5740*/  ISETP.LT.AND P6, PT, R37, UR17, P2 ;  /* 0x0000001125007c0c */ /* 0x000fe200097c1270 */
[----:B------:R-:W-:-:S04]  /*5750*/  HMUL2 R27, R68.H0_H0, R27 ;  /* 0x0000001b441b7232 */ /* 0x000fc80000000800 */
[----:B------:R-:W-:-:S05]  /*5760*/  HFMA2 R36, R67.H0_H0, R36, R27 ;  /* 0x0000002443247231 */ /* 0x000fca000000081b */
[----:B------:R-:W-:-:S05]  /*5770*/  PRMT R27, R36, 0x7610, R27 ;  /* 0x00007610241b7816 */ /* 0x000fca000000001b */
[----:B------:R0:W-:Y:S01]  /*5780*/  @P6 STG.E.U16 desc[UR22][R28.64], R27 ;  /* 0x0000001b1c006986 */ /* 0x0001e2000c101516 */
[----:B------:R-:W-:-:S04]  /*5790*/  IADD3 R26, P6, R32, UR18, RZ ;  /* 0x00000012201a7c10 */ /* 0x000fc8000ffde0ff */
[----:B0-----:R-:W-:Y:S02]  /*57a0*/  IADD3.X R27, R33, UR19, RZ, P6, !PT ;  /* 0x00000013211b7c10 */ /* 0x001fe4000b7fe4ff */
[----:B------:R-:W-:Y:S02]  /*57b0*/  ISETP.LT.AND P6, PT, R37, UR17, P0 ;  /* 0x0000001125007c0c */ /* 0x000fe400087c1270 */
[----:B------:R-:W-:Y:S01]  /*57c0*/  PRMT R29, R36, 0x7632, R29 ;  /* 0x00007632241d7816 */ /* 0x000fe2000000001d */
[----:B------:R-:W-:-:S10]  /*57d0*/  VIADD R36, R66, 0x5 ;  /* 0x0000000542247836 */ /* 0x000fd40000000000 */
[----:B------:R0:W-:Y:S01]  /*57e0*/  @P6 STG.E.U16 desc[UR22][R22.64], R29 ;  /* 0x0000001d16006986 */ /* 0x0001e2000c101516 */
[----:B------:R-:W-:-:S13]  /*57f0*/  ISETP.LT.AND P6, PT, R36, UR17, P4 ;  /* 0x0000001124007c0c */ /* 0x000fda000a7c1270 */
[----:B------:R1:W2:Y:S01]  /*5800*/  @P6 LDG.E.LTC128B.U16 R76, desc[UR22][R34.64] ;  /* 0x00000016224c6981 */ /* 0x0002a2000c1e1520 */
[----:B------:R-:W-:-:S13]  /*5810*/  ISETP.LT.AND P6, PT, R36, UR17, P5 ;  /* 0x0000001124007c0c */ /* 0x000fda000afc1270 */
[----:B------:R-:W2:Y:S01]  /*5820*/  @P6 LDG.E.LTC128B.U16 R77, desc[UR22][R26.64] ;  /* 0x000000161a4d6981 */ /* 0x000ea2000c1e1520 */
[----:B------:R-:W-:-:S04]  /*5830*/  IADD3 R38, P6, R32, UR13, RZ ;  /* 0x0000000d20267c10 */ /* 0x000fc8000ffde0ff */
[----:B------:R-:W-:Y:S02]  /*5840*/  IADD3.X R39, R33, UR14, RZ, P6, !PT ;  /* 0x0000000e21277c10 */ /* 0x000fe4000b7fe4ff */
[----:B------:R-:W-:-:S04]  /*5850*/  ISETP.NE.AND P6, PT, R78, RZ, PT ;  /* 0x000000ff4e00720c */ /* 0x000fc80003fc5270 */
[----:B------:R-:W-:-:S13]  /*5860*/  ISETP.LT.AND P6, PT, R36, UR17, P6 ;  /* 0x0000001124007c0c */ /* 0x000fda000b7c1270 */
[----:B------:R3:W4:Y:S01]  /*5870*/  @P6 LDG.E.LTC128B.U16 R75, desc[UR22][R38.64] ;  /* 0x00000016264b6981 */ /* 0x000722000c1e1520 */
[----:B------:R-:W-:-:S04]  /*5880*/  IADD3 R32, P6, R32, UR10, RZ ;  /* 0x0000000a20207c10 */ /* 0x000fc8000ffde0ff */
[----:B------:R-:W-:Y:S02]  /*5890*/  IADD3.X R33, R33, UR11, RZ, P6, !PT ;  /* 0x0000000b21217c10 */ /* 0x000fe4000b7fe4ff */
[----:B------:R-:W-:-:S04]  /*58a0*/  ISETP.NE.AND P6, PT, R79, RZ, PT ;  /* 0x000000ff4f00720c */ /* 0x000fc80003fc5270 */
[----:B------:R-:W-:Y:S01]  /*58b0*/  ISETP.LT.AND P6, PT, R36, UR17, P6 ;  /* 0x0000001124007c0c */ /* 0x000fe2000b7c1270 */
[----:B------:R-:W-:-:S12]  /*58c0*/  VIADD R37, R66, 0x15 ;  /* 0x0000001542257836 */ /* 0x000fd80000000000 */
[----:B------:R5:W4:Y:S01]  /*58d0*/  @P6 LDG.E.LTC128B.U16 R74, desc[UR22][R32.64] ;  /* 0x00000016204a6981 */ /* 0x000b22000c1e1520 */
[----:B------:R-:W-:-:S04]  /*58e0*/  IADD3 R28, P6, R30, UR15, RZ ;  /* 0x0000000f1e1c7c10 */ /* 0x000fc8000ffde0ff */
[----:B0-----:R-:W-:Y:S02]  /*58f0*/  IADD3.X R29, R31, UR16, RZ, P6, !PT ;  /* 0x000000101f1d7c10 */ /* 0x001fe4000b7fe4ff */
[----:B------:R-:W-:-:S13]  /*5900*/  ISETP.LT.AND P6, PT, R37, UR17, P4 ;  /* 0x0000001125007c0c */ /* 0x000fda000a7c1270 */
[----:B------:R0:W4:Y:S01]  /*5910*/  @P6 LDG.E.LTC128B.U16 R72, desc[UR22][R28.64] ;  /* 0x000000161c486981 */ /* 0x000122000c1e1520 */
[----:B------:R-:W-:-:S04]  /*5920*/  IADD3 R22, P6, R30, UR18, RZ ;  /* 0x000000121e167c10 */ /* 0x000fc8000ffde0ff */
[----:B------:R-:W-:Y:S02]  /*5930*/  IADD3.X R23, R31, UR19, RZ, P6, !PT ;  /* 0x000000131f177c10 */ /* 0x000fe4000b7fe4ff */
[----:B------:R-:W-:-:S13]  /*5940*/  ISETP.LT.AND P6, PT, R37, UR17, P5 ;  /* 0x0000001125007c0c */ /* 0x000fda000afc1270 */
[----:B------:R-:W4:Y:S01]  /*5950*/  @P6 LDG.E.LTC128B.U16 R73, desc[UR22][R22.64] ;  /* 0x0000001616496981 */ /* 0x000f22000c1e1520 */
[----:B-1----:R-:W-:-:S04]  /*5960*/  IADD3 R34, P6, R30, UR13, RZ ;  /* 0x0000000d1e227c10 */ /* 0x002fc8000ffde0ff */
[----:B------:R-:W-:Y:S02]  /*5970*/  IADD3.X R35, R31, UR14, RZ, P6, !PT ;  /* 0x0000000e1f237c10 */ /* 0x000fe4000b7fe4ff */
[----:B------:R-:W-:-:S04]  /*5980*/  ISETP.NE.AND P6, PT, R78, RZ, PT ;  /* 0x000000ff4e00720c */ /* 0x000fc80003fc5270 */
[----:B------:R-:W-:-:S13]  /*5990*/  ISETP.LT.AND P6, PT, R37, UR17, P6 ;  /* 0x0000001125007c0c */ /* 0x000fda000b7c1270 */
[----:B------:R1:W4:Y:S01]  /*59a0*/  @P6 LDG.E.LTC128B.U16 R71, desc[UR22][R34.64] ;  /* 0x0000001622476981 */ /* 0x000322000c1e1520 */
[----:B---3--:R-:W-:-:S04]  /*59b0*/  IADD3 R38, P6, R30, UR10, RZ ;  /* 0x0000000a1e267c10 */ /* 0x008fc8000ffde0ff */
[----:B------:R-:W-:Y:S02]  /*59c0*/  IADD3.X R39, R31, UR11, RZ, P6, !PT ;  /* 0x0000000b1f277c10 */ /* 0x000fe4000b7fe4ff */
[----:B------:R-:W-:-:S04]  /*59d0*/  ISETP.NE.AND P6, PT, R79, RZ, PT ;  /* 0x000000ff4f00720c */ /* 0x000fc80003fc5270 */
[----:B------:R-:W-:-:S13]  /*59e0*/  ISETP.LT.AND P6, PT, R37, UR17, P6 ;  /* 0x0000001125007c0c */ /* 0x000fda000b7c1270 */
[----:B------:R-:W3:Y:S01]  /*59f0*/  @P6 LDG.E.LTC128B.U16 R70, desc[UR22][R38.64] ;  /* 0x0000001626466981 */ /* 0x000ee2000c1e1520 */
[----:B------:R-:W-:Y:S01]  /*5a00*/  BAR.SYNC.DEFER_BLOCKING 0x0 ;  /* 0x0000000000007b1d */ /* 0x000fe20000010000 */
[----:B-----5:R-:W-:-:S04]  /*5a10*/  IADD3 R32, P6, R40, UR20, RZ ;  /* 0x0000001428207c10 */ /* 0x020fc8000ffde0ff */
[----:B------:R-:W-:Y:S02]  /*5a20*/  IADD3.X R33, R41, UR21, RZ, P6, !PT ;  /* 0x0000001529217c10 */ /* 0x000fe4000b7fe4ff */
[----:B------:R-:W-:-:S04]  /*5a30*/  IADD3 R30, P6, R40, UR8, RZ ;  /* 0x00000008281e7c10 */ /* 0x000fc8000ffde0ff */
[----:B------:R-:W-:Y:S02]  /*5a40*/  IADD3.X R31, R41, UR9, RZ, P6, !PT ;  /* 0x00000009291f7c10 */ /* 0x000fe4000b7fe4ff */
[----:B0-----:R-:W-:-:S04]  /*5a50*/  IADD3 R28, P6, R40, UR6, RZ ;  /* 0x00000006281c7c10 */ /* 0x001fc8000ffde0ff */
        /* <DEDUP_REMOVED lines=27> */
[----:B------:R-:W-:Y:S04]  /*5c10*/  LDS.U16 R30, [R65+UR12+0x284] ;  /* 0x0002840c411e7984 */ /* 0x000fe80008000400 */
[----:B------:R-:W1:Y:S01]  /*5c20*/  LDS.U16 R31, [R65+UR12+0x2c4] ;  /* 0x0002c40c411f7984 */ /* 0x000e620008000400 */
[----:B0-----:R-:W-:Y:S02]  /*5c30*/  IADD3.X R17, R25, UR21, RZ, P6, !PT ;  /* 0x0000001519117c10 */ /* 0x001fe4000b7fe4ff */
[----:B----4-:R-:W-:Y:S02]  /*5c40*/  PRMT R21, R75, 0x5410, R74 ;  /* 0x000054104b157816 */ /* 0x010fe4000000004a */
[----:B------:R-:W-:-:S03]  /*5c50*/  ISETP.LT.AND P6, PT, R36, UR17, P2 ;  /* 0x0000001124007c0c */ /* 0x000fc600097c1270 */
[----:B------:R-:W-:-:S04]  /*5c60*/  HMUL2 R20, R68.H0_H0, R21 ;  /* 0x0000001544147232 */ /* 0x000fc80000000800 */
[----:B------:R-:W-:-:S05]  /*5c70*/  HFMA2 R20, R67.H0_H0, R19, R20 ;  /* 0x0000001343147231 */ /* 0x000fca0000000814 */
[C---:B------:R-:W-:Y:S02]  /*5c80*/  PRMT R19, R20.reuse, 0x7610, R19 ;  /* 0x0000761014137816 */ /* 0x040fe40000000013 */
[----:B------:R-:W-:-:S03]  /*5c90*/  PRMT R21, R20, 0x7632, R21 ;  /* 0x0000763214157816 */ /* 0x000fc60000000015 */
[----:B------:R0:W-:Y:S01]  /*5ca0*/  @P6 STG.E.U16 desc[UR22][R28.64], R19 ;  /* 0x000000131c006986 */ /* 0x0001e2000c101516 */
[----:B------:R-:W-:-:S03]  /*5cb0*/  IADD3 R18, P6, R24, UR8, RZ ;  /* 0x0000000818127c10 */ /* 0x000fc6000ffde0ff */
[----:B------:R-:W-:Y:S01]  /*5cc0*/  LDS.U16 R29, [R65+UR12+0x344] ;  /* 0x0003440c411d7984 */ /* 0x000fe20008000400 */
[----:B0-----:R-:W-:Y:S02]  /*5cd0*/  IADD3.X R19, R25, UR9, RZ, P6, !PT ;  /* 0x0000000919137c10 */ /* 0x001fe4000b7fe4ff */
[----:B------:R-:W-:Y:S02]  /*5ce0*/  ISETP.LT.AND P6, PT, R36, UR17, P0 ;  /* 0x0000001124007c0c */ /* 0x000fe400087c1270 */
[----:B-1----:R-:W-:-:S11]  /*5cf0*/  PRMT R28, R30, 0x5410, R31 ;  /* 0x000054101e1c7816 */ /* 0x002fd6000000001f */
[----:B------:R0:W-:Y:S01]  /*5d00*/  @P6 STG.E.U16 desc[UR22][R14.64], R21 ;  /* 0x000000150e006986 */ /* 0x0001e2000c101516 */
[----:B------:R-:W-:Y:S02]  /*5d10*/  IADD3 R20, P6, R24, UR6, RZ ;  /* 0x0000000618147c10 */ /* 0x000fe4000ffde0ff */
[----:B0-----:R-:W-:Y:S02]  /*5d20*/  PRMT R15, R73, 0x5410, R72 ;  /* 0x00005410490f7816 */ /* 0x001fe40000000048 */
        /* <DEDUP_REMOVED lines=8> */
[----:B------:R-:W-:Y:S02]  /*5db0*/  PRMT R25, R28, 0x7632, R25 ;  /* 0x000076321c197816 */ /* 0x000fe40000000019 */
[----:B------:R-:W0:Y:S01]  /*5dc0*/  LDS.U16 R28, [R65+UR12+0x304] ;  /* 0x0003040c411c7984 */ /* 0x000e220008000400 */
[----:B------:R-:W-:-:S13]  /*5dd0*/  ISETP.LT.AND P6, PT, R37, UR17, P1 ;  /* 0x0000001125007c0c */ /* 0x000fda0008fc1270 */
[----:B------:R3:W-:Y:S01]  /*5de0*/  @P6 STG.E.U16 desc[UR22][R18.64], R25 ;  /* 0x0000001912006986 */ /* 0x0007e2000c101516 */
[----:B------:R-:W-:Y:S02]  /*5df0*/  IADD3 R24, P6, R26, UR15, RZ ;  /* 0x0000000f1a187c10 */ /* 0x000fe4000ffde0ff */
[----:B---3--:R-:W-:Y:S02]  /*5e00*/  PRMT R19, R71, 0x5410, R70 ;  /* 0x0000541047137816 */ /* 0x008fe40000000046 */
[----:B------:R-:W-:Y:S02]  /*5e10*/  IADD3.X R25, R27, UR16, RZ, P6, !PT ;  /* 0x000000101b197c10 */ /* 0x000fe4000b7fe4ff */
[----:B------:R-:W-:Y:S01]  /*5e20*/  ISETP.LT.AND P6, PT, R37, UR17, P2 ;  /* 0x0000001125007c0c */ /* 0x000fe200097c1270 */
[----:B------:R-:W-:Y:S01]  /*5e30*/  HMUL2 R19, R68.H0_H0, R19 ;  /* 0x0000001344137232 */ /* 0x000fe20000000800 */
[----:B0-----:R-:W-:-:S05]  /*5e40*/  PRMT R28, R28, 0x5410, R29 ;  /* 0x000054101c1c7816 */ /* 0x001fca000000001d */
        /* <DEDUP_REMOVED lines=14> */
[----:B0-----:R-:W-:Y:S02]  /*5f30*/  IADD3.X R21, R27, UR14, RZ, P6, !PT ;  /* 0x0000000e1b157c10 */ /* 0x001fe4000b7fe4ff */
[----:B------:R-:W-:-:S04]  /*5f40*/  ISETP.NE.AND P6, PT, R78, RZ, PT ;  /* 0x000000ff4e00720c */ /* 0x000fc80003fc5270 */
[----:B------:R-:W-:-:S13]  /*5f50*/  ISETP.LT.AND P6, PT, R28, UR17, P6 ;  /* 0x000000111c007c0c */ /* 0x000fda000b7c1270 */
[----:B------:R0:W3:Y:S01]  /*5f60*/  @P6 LDG.E.LTC128B.U16 R75, desc[UR22][R20.64] ;  /* 0x00000016144b6981 */ /* 0x0000e2000c1e1520 */
[----:B------:R-:W-:-:S04]  /*5f70*/  IADD3 R14, P6, R26, UR10, RZ ;  /* 0x0000000a1a0e7c10 */ /* 0x000fc8000ffde0ff */
[----:B------:R-:W-:Y:S02]  /*5f80*/  IADD3.X R15, R27, UR11, RZ, P6, !PT ;  /* 0x0000000b1b0f7c10 */ /* 0x000fe4000b7fe4ff */
[----:B------:R-:W-:-:S04]  /*5f90*/  ISETP.NE.AND P6, PT, R79, RZ, PT ;  /* 0x000000ff4f00720c */ /* 0x000fc80003fc5270 */
[----:B------:R-:W-:Y:S01]  /*5fa0*/  ISETP.LT.AND P6, PT, R28, UR17, P6 ;  /* 0x000000111c007c0c */ /* 0x000fe2000b7c1270 */
[----:B------:R-:W-:-:S12]  /*5fb0*/  VIADD R29, R66, 0x16 ;  /* 0x00000016421d7836 */ /* 0x000fd80000000000 */
[----:B------:R4:W3:Y:S01]  /*5fc0*/  @P6 LDG.E.LTC128B.U16 R74, desc[UR22][R14.64] ;  /* 0x000000160e4a6981 */ /* 0x0008e2000c1e1520 */
[----:B-1----:R-:W-:-:S04]  /*5fd0*/  IADD3 R24, P6, R22, UR15, RZ ;  /* 0x0000000f16187c10 */ /* 0x002fc8000ffde0ff */
[----:B------:R-:W-:Y:S02]  /*5fe0*/  IADD3.X R25, R23, UR16, RZ, P6, !PT ;  /* 0x0000001017197c10 */ /* 0x000fe4000b7fe4ff */
[----:B------:R-:W-:-:S13]  /*5ff0*/  ISETP.LT.AND P6, PT, R29, UR17, P4 ;  /* 0x000000111d007c0c */ /* 0x000fda000a7c1270 */
[----:B------:R1:W5:Y:S01]  /*6000*/  @P6 LDG.E.LTC128B.U16 R72, desc[UR22][R24.64] ;  /* 0x0000001618486981 */ /* 0x000362000c1e1520 */
[----:B0-----:R-:W-:-:S04]  /*6010*/  IADD3 R20, P6, R22, UR18, RZ ;  /* 0x0000001216147c10 */ /* 0x001fc8000ffde0ff */
[----:B------:R-:W-:Y:S02]  /*6020*/  IADD3.X R21, R23, UR19, RZ, P6, !PT ;  /* 0x0000001317157c10 */ /* 0x000fe4000b7fe4ff */
[----:B------:R-:W-:-:S13]  /*6030*/  ISETP.LT.AND P6, PT, R29, UR17, P5 ;  /* 0x000000111d007c0c */ /* 0x000fda000afc1270 */
[----:B------:R-:W5:Y:S01]  /*6040*/  @P6 LDG.E.LTC128B.U16 R73, desc[UR22][R20.64] ;  /* 0x0000001614496981 */ /* 0x000f62000c1e1520 */
[----:B----4-:R-:W-:-:S04]  /*6050*/  IADD3 R14, P6, R22, UR13, RZ ;  /* 0x0000000d160e7c10 */ /* 0x010fc8000ffde0ff */
[----:B------:R-:W-:Y:S02]  /*6060*/  IADD3.X R15, R23, UR14, RZ, P6, !PT ;  /* 0x0000000e170f7c10 */ /* 0x000fe4000b7fe4ff */
[----:B------:R-:W-:-:S04]  /*6070*/  ISETP.NE.AND P6, PT, R78, RZ, PT ;  /* 0x000000ff4e00720c */ /* 0x000fc80003fc5270 */
[----:B------:R-:W-:-:S13]  /*6080*/  ISETP.LT.AND P6, PT, R29, UR17, P6 ;  /* 0x000000111d007c0c */ /* 0x000fda000b7c1270 */
[----:B------:R0:W4:Y:S01]  /*6090*/  @P6 LDG.E.LTC128B.U16 R71, desc[UR22][R14.64] ;  /* 0x000000160e476981 */ /* 0x000122000c1e1520 */
[----:B------:R-:W-:-:S04]  /*60a0*/  IADD3 R30, P6, R22, UR10, RZ ;  /* 0x0000000a161e7c10 */ /* 0x000fc8000ffde0ff */
[----:B------:R-:W-:Y:S02]  /*60b0*/  IADD3.X R31, R23, UR11, RZ, P6, !PT ;  /* 0x0000000b171f7c10 */ /* 0x000fe4000b7fe4ff */
[----:B------:R-:W-:-:S04]  /*60c0*/  ISETP.NE.AND P6, PT, R79, RZ, PT ;  /* 0x000000ff4f00720c */ /* 0x000fc80003fc5270 */
[----:B------:R-:W-:-:S13]  /*60d0*/  ISETP.LT.AND P6, PT, R29, UR17, P6 ;  /* 0x000000111d007c0c */ /* 0x000fda000b7c1270 */
[----:B------:R-:W4:Y:S01]  /*60e0*/  @P6 LDG.E.LTC128B.U16 R70, desc[UR22][R30.64] ;  /* 0x000000161e466981 */ /* 0x000f22000c1e1520 */
[----:B------:R-:W-:Y:S01]  /*60f0*/  BAR.SYNC.DEFER_BLOCKING 0x0 ;  /* 0x0000000000007b1d */ /* 0x000fe20000010000 */
[----:B------:R-:W-:-:S04]  /*6100*/  IADD3 R22, P6, R32, UR20, RZ ;  /* 0x0000001420167c10 */ /* 0x000fc8000ffde0ff */
[----:B------:R-:W-:Y:S02]  /*6110*/  IADD3.X R23, R33, UR21, RZ, P6, !PT ;  /* 0x0000001521177c10 */ /* 0x000fe4000b7fe4ff */
[----:B-1----:R-:W-:-:S04]  /*6120*/  IADD3 R24, P6, R32, UR8, RZ ;  /* 0x0000000820187c10 */ /* 0x002fc8000ffde0ff */
[----:B------:R-:W-:Y:S02]  /*6130*/  IADD3.X R25, R33, UR9, RZ, P6, !PT ;  /* 0x0000000921197c10 */ /* 0x000fe4000b7fe4ff */
        /* <DEDUP_REMOVED lines=16> */
[----:B0-----:R-:W-:-:S03]  /*6240*/  PRMT R15, R14, 0x5410, R15 ;  /* 0x000054100e0f7816 */ /* 0x001fc6000000000f */
[----:B------:R-:W-:Y:S01]  /*6250*/  LDS.U16 R14, [R65+UR12+0x284] ;  /* 0x0002840c410e7984 */ /* 0x000fe20008000400 */
[----:B-1----:R-:W-:Y:S02]  /*6260*/  PRMT R11, R10, 0x5410, R11 ;  /* 0x000054100a0b7816 */ /* 0x002fe4000000000b */
[----:B--2---:R-:W-:-:S05]  /*6270*/  PRMT R7, R77, 0x5410, R76 ;  /* 0x000054104d077816 */ /* 0x004fca000000004c */
[----:B------:R-:W-:-:S04]  /*6280*/  HMUL2 R12, R68.H0_H0, R7 ;  /* 0x00000007440c7232 */ /* 0x000fc80000000800 */
[----:B------:R-:W-:Y:S02]  /*6290*/  HFMA2 R12, R67.H0_H0, R15, R12 ;  /* 0x0000000f430c7231 */ /* 0x000fe4000000080c */
[----:B------:R-:W0:Y:S03]  /*62a0*/  LDS.U16 R15, [R65+UR12+0x2c4] ;  /* 0x0002c40c410f7984 */ /* 0x000e260008000400 */
[----:B------:R-:W-:Y:S01]  /*62b0*/  PRMT R9, R12, 0x7632, R9 ;  /* 0x000076320c097816 */ /* 0x000fe20000000009 */
[----:B------:R-:W-:Y:S01]  /*62c0*/  @P6 STG.E.U16 desc[UR22][R22.64], R12 ;  /* 0x0000000c16006986 */ /* 0x000fe2000c101516 */
[----:B------:R-:W-:-:S04]  /*62d0*/  IADD3 R6, P6, R32, UR4, RZ ;  /* 0x0000000420067c10 */ /* 0x000fc8000ffde0ff */
[----:B------:R-:W-:Y:S02]  /*62e0*/  IADD3.X R7, R33, UR5, RZ, P6, !PT ;  /* 0x0000000521077c10 */ /* 0x000fe4000b7fe4ff */
[----:B------:R-:W-:-:S13]  /*62f0*/  ISETP.LT.AND P6, PT, R28, UR17, P1 ;  /* 0x000000111c007c0c */ /* 0x000fda0008fc1270 */
[----:B------:R1:W-:Y:S01]  /*6300*/  @P6 STG.E.U16 desc[UR22][R24.64], R9 ;  /* 0x0000000918006986 */ /* 0x0003e2000c101516 */
[----:B------:R-:W-:-:S04]  /*6310*/  IADD3 R8, P6, R16, UR20, RZ ;  /* 0x0000001410087c10 */ /* 0x000fc8000ffde0ff */
[----:B-1----:R-:W-:Y:S02]  /*6320*/  IADD3.X R9, R17, UR21, RZ, P6, !PT ;  /* 0x0000001511097c10 */ /* 0x002fe4000b7fe4ff */
[----:B---3--:R-:W-:Y:S02]  /*6330*/  PRMT R13, R75, 0x5410, R74 ;  /* 0x000054104b0d7816 */ /* 0x008fe4000000004a */
[----:B------:R-:W-:Y:S02]  /*6340*/  ISETP.LT.AND P6, PT, R28, UR17, P2 ;  /* 0x000000111c007c0c */ /* 0x000fe400097c1270 */
[----:B0-----:R-:W-:Y:S01]  /*6350*/  PRMT R14, R14, 0x5410, R15 ;  /* 0x000054100e0e7816 */ /* 0x001fe2000000000f */
[----:B------:R-:W-:-:S04]  /*6360*/  HMUL2 R12, R68.H0_H0, R13 ;  /* 0x0000000d440c7232 */ /* 0x000fc80000000800 */
[----:B------:R-:W-:-:S05]  /*6370*/  HFMA2 R12, R67.H0_H0, R11, R12 ;  /* 0x0000000b430c7231 */ /* 0x000fca000000080c */
[C---:B------:R-:W-:Y:S02]  /*6380*/  PRMT R13, R12.reuse, 0x7610, R13 ;  /* 0x000076100c0d7816 */ /* 0x040fe4000000000d */
[----:B------:R-:W-:-:S03]  /*6390*/  PRMT R24, R12, 0x7632, R24 ;  /* 0x000076320c187816 */ /* 0x000fc60000000018 */
[----:B------:R0:W-:Y:S01]  /*63a0*/  @P6 STG.E.U16 desc[UR22][R26.64], R13 ;  /* 0x0000000d1a006986 */ /* 0x0001e2000c101516 */
[----:B------:R-:W-:-:S04]  /*63b0*/  IADD3 R10, P6, R16, UR8, RZ ;  /* 0x00000008100a7c10 */ /* 0x000fc8000ffde0ff */
[----:B------:R-:W-:Y:S02]  /*63c0*/  IADD3.X R11, R17, UR9, RZ, P6, !PT ;  /* 0x00000009110b7c10 */ /* 0x000fe4000b7fe4ff */
[----:B------:R-:W-:-:S13]  /*63d0*/  ISETP.LT.AND P6, PT, R28, UR17, P0 ;  /* 0x000000111c007c0c */ /* 0x000fda00087c1270 */
[----:B------:R5:W-:Y:S01]  /*63e0*/  @P6 STG.E.U16 desc[UR22][R6.64], R24 ;  /* 0x0000001806006986 */ /* 0x000be2000c101516 */
[----:B------:R-:W-:-:S04]  /*63f0*/  IADD3 R12, P6, R16, UR6, RZ ;  /* 0x00000006100c7c10 */ /* 0x000fc8000ffde0ff */
[----:B0-----:R-:W-:Y:S02]  /*6400*/  IADD3.X R13, R17, UR7, RZ, P6, !PT ;  /* 0x00000007110d7c10 */ /* 0x001fe4000b7fe4ff */
[----:B------:R-:W-:Y:S02]  /*6410*/  ISETP.LT.AND P6, PT, R29, UR17, P3 ;  /* 0x000000111d007c0c */ /* 0x000fe40009fc1270 */
[----:B-----5:R-:W-:Y:S01]  /*6420*/  PRMT R7, R73, 0x5410, R72 ;  /* 0x0000541049077816 */ /* 0x020fe20000000048 */
[----:B------:R-:W-:-:S04]  /*6430*/  VIADD R24, R66, 0x7 ;  /* 0x0000000742187836 */ /* 0x000fc80000000000 */
[----:B------:R-:W-:-:S04]  /*6440*/  HMUL2 R7, R68.H0_H0, R7 ;  /* 0x0000000744077232 */ /* 0x000fc80000000800 */
[----:B------:R-:W-:-:S05]  /*6450*/  HFMA2 R14, R67.H0_H0, R14, R7 ;  /* 0x0000000e430e7231 */ /* 0x000fca0000000807 */
[C---:B------:R-:W-:Y:S02]  /*6460*/  PRMT R7, R14.reuse, 0x7610, R7 ;  /* 0x000076100e077816 */ /* 0x040fe40000000007 */
[----:B------:R-:W-:-:S03]  /*6470*/  PRMT R15, R14, 0x7632, R15 ;  /* 0x000076320e0f7816 */ /* 0x000fc6000000000f */
[----:B------:R0:W-:Y:S01]  /*6480*/  @P6 STG.E.U16 desc[UR22][R8.64], R7 ;  /* 0x0000000708006986 */ /* 0x0001e2000c101516 */
[----:B------:R-:W-:-:S03]  /*6490*/  IADD3 R6, P6, R16, UR4, RZ ;  /* 0x0000000410067c10 */ /* 0x000fc6000ffde0ff */
[----:B------:R-:W-:Y:S01]  /*64a0*/  LDS.U16 R16, [R65+UR12+0x304] ;  /* 0x0003040c41107984 */ /* 0x000fe20008000400 */
[----:B0-----:R-:W-:-:S03]  /*64b0*/  IADD3.X R7, R17, UR5, RZ, P6, !PT ;  /* 0x0000000511077c10 */ /* 0x001fc6000b7fe4ff */
[----:B------:R-:W0:Y:S01]  /*64c0*/  LDS.U16 R17, [R65+UR12+0x344] ;  /* 0x0003440c41117984 */ /* 0x000e220008000400 */
[----:B------:R-:W-:-:S13]  /*64d0*/  ISETP.LT.AND P6, PT, R29, UR17, P1 ;  /* 0x000000111d007c0c */ /* 0x000fda0008fc1270 */
[----:B------:R4:W-:Y:S01]  /*64e0*/  @P6 STG.E.U16 desc[UR22][R10.64], R15 ;  /* 0x0000000f0a006986 */ /* 0x0009e2000c101516 */
[----:B------:R-:W-:Y:S02]  /*64f0*/  IADD3 R14, P6, R18, UR18, RZ ;  /* 0x00000012120e7c10 */ /* 0x000fe4000ffde0ff */
[----:B----4-:R-:W-:Y:S02]  /*6500*/  PRMT R11, R71, 0x5410, R70 ;  /* 0x00005410470b7816 */ /* 0x010fe40000000046 */
        /* <DEDUP_REMOVED lines=10> */
[----:B------:R-:W-:-:S11]  /*65b0*/  PRMT R13, R16, 0x7632, R13 ;  /* 0x00007632100d7816 */ /* 0x000fd6000000000d */
[----:B------:R0:W-:Y:S01]  /*65c0*/  @P6 STG.E.U16 desc[UR22][R6.64], R13 ;  /* 0x0000000d06006986 */ /* 0x0001e2000c101516 */
[----:B------:R-:W-:-:S04]  /*65d0*/  IADD3 R16, P6, R18, UR13, RZ ;  /* 0x0000000d12107c10 */ /* 0x000fc8000ffde0ff */
[----:B------:R-:W-:Y:S02]  /*65e0*/  IADD3.X R17, R19, UR14, RZ, P6, !PT ;  /* 0x0000000e13117c10 */ /* 0x000fe4000b7fe4ff */
[----:B------:R-:W-:-:S13]  /*65f0*/  ISETP.LT.AND P6, PT, R24, UR17, P5 ;  /* 0x0000001118007c0c */ /* 0x000fda000afc1270 */
[----:B------:R-:W2:Y:S01]  /*6600*/  @P6 LDG.E.LTC128B.U16 R77, desc[UR22][R14.64] ;  /* 0x000000160e4d6981 */ /* 0x000ea2000c1e1520 */
[----:B------:R-:W-:-:S13]  /*6610*/  ISETP.LT.AND P6, PT, R24, UR17, P4 ;  /* 0x0000001118007c0c */ /* 0x000fda000a7c1270 */
[----:B------:R1:W2:Y:S01]  /*6620*/  @P6 LDG.E.LTC128B.U16 R76, desc[UR22][R10.64] ;  /* 0x000000160a4c6981 */ /* 0x0002a2000c1e1520 */
[----:B------:R-:W-:-:S04]  /*6630*/  ISETP.NE.AND P6, PT, R78, RZ, PT ;  /* 0x000000ff4e00720c */ /* 0x000fc80003fc5270 */
[----:B------:R-:W-:-:S13]  /*6640*/  ISETP.LT.AND P6, PT, R24, UR17, P6 ;  /* 0x0000001118007c0c */ /* 0x000fda000b7c1270 */
[----:B------:R-:W3:Y:S01]  /*6650*/  @P6 LDG.E.LTC128B.U16 R75, desc[UR22][R16.64] ;  /* 0x00000016104b6981 */ /* 0x000ee2000c1e1520 */
[----:B------:R-:W-:-:S04]  /*6660*/  IADD3 R12, P6, R18, UR10, RZ ;  /* 0x0000000a120c7c10 */ /* 0x000fc8000ffde0ff */
[----:B0-----:R-:W-:Y:S02]  /*6670*/  IADD3.X R13, R19, UR11, RZ, P6, !PT ;  /* 0x0000000b130d7c10 */ /* 0x001fe4000b7fe4ff */
[----:B------:R-:W-:-:S04]  /*6680*/  ISETP.NE.AND P6, PT, R79, RZ, PT ;  /* 0x000000ff4f00720c */ /* 0x000fc80003fc5270 */
[----:B------:R-:W-:Y:S01]  /*6690*/  ISETP.LT.AND P6, PT, R24, UR17, P6 ;  /* 0x0000001118007c0c */ /* 0x000fe2000b7c1270 */
[----:B------:R-:W-:-:S05]  /*66a0*/  VIADD R66, R66, 0x17 ;  /* 0x0000001742427836 */ /* 0x000fca0000000000 */
[----:B------:R-:W-:-:S07]  /*66b0*/  ISETP.LT.AND P5, PT, R66, UR17, P5 ;  /* 0x0000001142007c0c */ /* 0x000fce000afa1270 */
[----:B------:R0:W3:Y:S01]  /*66c0*/  @P6 LDG.E.LTC128B.U16 R74, desc[UR22][R12.64] ;  /* 0x000000160c4a6981 */ /* 0x0000e2000c1e1520 */
[----:B------:R-:W-:Y:S02]  /*66d0*/  IADD3 R6, P6, R20, UR18, RZ ;  /* 0x0000001214067c10 */ /* 0x000fe4000ffde0ff */
[----:B------:R-:W-:Y:S02]  /*66e0*/  ISETP.LT.AND P4, PT, R66, UR17, P4 ;  /* 0x0000001142007c0c */ /* 0x000fe4000a781270 */
[----:B------:R-:W-:Y:S02]  /*66f0*/  IADD3.X R7, R21, UR19, RZ, P6, !PT ;  /* 0x0000001315077c10 */ /* 0x000fe4000b7fe4ff */
[----:B------:R-:W-:-:S03]  /*6700*/  ISETP.NE.AND P6, PT, R79, RZ, PT ;  /* 0x000000ff4f00720c */ /* 0x000fc60003fc5270 */
[----:B------:R4:W5:Y:S01]  /*6710*/  @P5 LDG.E.LTC128B.U16 R73, desc[UR22][R6.64] ;  /* 0x0000001606495981 */ /* 0x000962000c1e1520 */
[----:B-1----:R-:W-:-:S04]  /*6720*/  IADD3 R10, P5, R20, UR15, RZ ;  /* 0x0000000f140a7c10 */ /* 0x002fc8000ffbe0ff */
[----:B------:R-:W-:Y:S02]  /*6730*/  IADD3.X R11, R21, UR16, RZ, P5, !PT ;  /* 0x00000010150b7c10 */ /* 0x000fe4000affe4ff */
[----:B------:R-:W-:-:S03]  /*6740*/  ISETP.NE.AND P5, PT, R78, RZ, PT ;  /* 0x000000ff4e00720c */ /* 0x000fc60003fa5270 */
[----:B------:R1:W5:Y:S01]  /*6750*/  @P4 LDG.E.LTC128B.U16 R72, desc[UR22][R10.64] ;  /* 0x000000160a484981 */ /* 0x000362000c1e1520 */
[----:B------:R-:W-:Y:S02]  /*6760*/  ISETP.LT.AND P4, PT, R66, UR17, P5 ;  /* 0x0000001142007c0c */ /* 0x000fe4000af81270 */
[----:B0-----:R-:W-:Y:S02]  /*6770*/  IADD3 R12, P5, R20, UR13, RZ ;  /* 0x0000000d140c7c10 */ /* 0x001fe4000ffbe0ff */
[----:B------:R-:W-:Y:S02]  /*6780*/  ISETP.LT.AND P6, PT, R66, UR17, P6 ;  /* 0x0000001142007c0c */ /* 0x000fe4000b7c1270 */
[----:B------:R-:W-:Y:S02]  /*6790*/  IADD3.X R13, R21, UR14, RZ, P5, !PT ;  /* 0x0000000e150d7c10 */ /* 0x000fe4000affe4ff */
[----:B------:R-:W-:-:S04]  /*67a0*/  IADD3 R14, P5, R20, UR10, RZ ;  /* 0x0000000a140e7c10 */ /* 0x000fc8000ffbe0ff */
[----:B------:R-:W-:Y:S01]  /*67b0*/  IADD3.X R15, R21, UR11, RZ, P5, !PT ;  /* 0x0000000b150f7c10 */ /* 0x000fe2000affe4ff */
[----:B------:R0:W5:Y:S04]  /*67c0*/  @P4 LDG.E.LTC128B.U16 R71, desc[UR22][R12.64] ;  /* 0x000000160c474981 */ /* 0x000168000c1e1520 */
[----:B------:R0:W5:Y:S01]  /*67d0*/  @P6 LDG.E.LTC128B.U16 R70, desc[UR22][R14.64] ;  /* 0x000000160e466981 */ /* 0x000162000c1e1520 */
[----:B------:R-:W-:Y:S01]  /*67e0*/  BAR.SYNC.DEFER_BLOCKING 0x0 ;  /* 0x0000000000007b1d */ /* 0x000fe20000010000 */
[C---:B------:R-:W-:Y:S02]  /*67f0*/  ISETP.LT.AND P5, PT, R24.reuse, UR17, P3 ;  /* 0x0000001118007c0c */ /* 0x040fe40009fa1270 */
[----:B------:R-:W-:Y:S02]  /*6800*/  ISETP.LT.AND P4, PT, R24, UR17, P1 ;  /* 0x0000001118007c0c */ /* 0x000fe40008f81270 */
[----:B------:R-:W-:-:S02]  /*6810*/  ISETP.LT.AND P3, PT, R66, UR17, P3 ;  /* 0x0000001142007c0c */ /* 0x000fc40009f61270 */
        /* <DEDUP_REMOVED lines=10> */
[----:B----4-:R-:W-:Y:S04]  /*68c0*/  LDS.U16 R6, [R65+UR12] ;  /* 0x0000000c41067984 */ /* 0x010fe80008000400 */
[----:B------:R-:W4:Y:S04]  /*68d0*/  LDS.U16 R7, [R65+UR12+0x40] ;  /* 0x0000400c41077984 */ /* 0x000f280008000400 */
[----:B-1----:R-:W-:Y:S04]  /*68e0*/  LDS.U16 R10, [R65+UR12+0x80] ;  /* 0x0000800c410a7984 */ /* 0x002fe80008000400 */
[----:B------:R-:W1:Y:S04]  /*68f0*/  LDS.U16 R11, [R65+UR12+0xc0] ;  /* 0x0000c00c410b7984 */ /* 0x000e680008000400 */
[----:B------:R-:W-:Y:S04]  /*6900*/  LDS.U16 R0, [R65+UR12+0x284] ;  /* 0x0002840c41007984 */ /* 0x000fe80008000400 */
[----:B0-----:R-:W0:Y:S04]  /*6910*/  LDS.U16 R13, [R65+UR12+0x2c4] ;  /* 0x0002c40c410d7984 */ /* 0x001e280008000400 */
[----:B------:R-:W-:Y:S04]  /*6920*/  LDS.U16 R15, [R65+UR12+0x344] ;  /* 0x0003440c410f7984 */ /* 0x000fe80008000400 */
[----:B------:R-:W0:Y:S01]  /*6930*/  LDS.U16 R12, [R65+UR12+0x304] ;  /* 0x0003040c410c7984 */ /* 0x000e220008000400 */
[----:B----4-:R-:W-:-:S02]  /*6940*/  PRMT R7, R6, 0x5410, R7 ;  /* 0x0000541006077816 */ /* 0x010fc40000000007 */
[----:B-1----:R-:W-:Y:S02]  /*6950*/  PRMT R10, R10, 0x5410, R11 ;  /* 0x000054100a0a7816 */ /* 0x002fe4000000000b */
[----:B0-----:R-:W-:Y:S02]  /*6960*/  PRMT R13, R0, 0x5410, R13 ;  /* 0x00005410000d7816 */ /* 0x001fe4000000000d */
[----:B------:R-:W-:Y:S02]  /*6970*/  PRMT R15, R12, 0x5410, R15 ;  /* 0x000054100c0f7816 */ /* 0x000fe4000000000f */
[----:B--2---:R-:W-:-:S05]  /*6980*/  PRMT R77, R77, 0x5410, R76 ;  /* 0x000054104d4d7816 */ /* 0x004fca000000004c */
[----:B------:R-:W-:-:S04]  /*6990*/  HMUL2 R2, R68.H0_H0, R77 ;  /* 0x0000004d44027232 */ /* 0x000fc80000000800 */
[----:B------:R-:W-:Y:S01]  /*69a0*/  HFMA2 R6, R67.H0_H0, R7, R2 ;  /* 0x0000000743067231 */ /* 0x000fe20000000802 */
[----:B------:R-:W-:-:S04]  /*69b0*/  IADD3 R2, P6, R22, UR20, RZ ;  /* 0x0000001416027c10 */ /* 0x000fc8000ffde0ff */
[C---:B------:R-:W-:Y:S02]  /*69c0*/  IADD3.X R3, R23.reuse, UR21, RZ, P6, !PT ;  /* 0x0000001517037c10 */ /* 0x040fe4000b7fe4ff */
[----:B------:R-:W-:Y:S02]  /*69d0*/  PRMT R7, R6, 0x7610, R7 ;  /* 0x0000761006077816 */ /* 0x000fe40000000007 */
[----:B------:R-:W-:Y:S02]  /*69e0*/  IADD3 R4, P6, R22, UR8, RZ ;  /* 0x0000000816047c10 */ /* 0x000fe4000ffde0ff */
[----:B------:R-:W-:Y:S01]  /*69f0*/  PRMT R14, R6, 0x7632, R14 ;  /* 0x00007632060e7816 */ /* 0x000fe2000000000e */
[----:B------:R0:W-:Y:S01]  /*6a00*/  @P5 STG.E.U16 desc[UR22][R2.64], R7 ;  /* 0x0000000702005986 */ /* 0x0001e2000c101516 */
[----:B------:R-:W-:Y:S02]  /*6a10*/  IADD3.X R5, R23, UR9, RZ, P6, !PT ;  /* 0x0000000917057c10 */ /* 0x000fe4000b7fe4ff */
[----:B------:R-:W-:-:S02]  /*6a20*/  ISETP.LT.AND P6, PT, R24, UR17, P2 ;  /* 0x0000001118007c0c */ /* 0x000fc400097c1270 */
[----:B------:R-:W-:Y:S01]  /*6a30*/  ISETP.LT.AND P5, PT, R24, UR17, P0 ;  /* 0x0000001118007c0c */ /* 0x000fe200087a1270 */
[----:B------:R1:W-:Y:S01]  /*6a40*/  @P4 STG.E.U16 desc[UR22][R4.64], R14 ;  /* 0x0000000e04004986 */ /* 0x0003e2000c101516 */
[----:B------:R-:W-:Y:S02]  /*6a50*/  IADD3 R6, P4, R22, UR6, RZ ;  /* 0x0000000616067c10 */ /* 0x000fe4000ff9e0ff */
[C---:B------:R-:W-:Y:S02]  /*6a60*/  ISETP.LT.AND P2, PT, R66.reuse, UR17, P2 ;  /* 0x0000001142007c0c */ /* 0x040fe40009741270 */
[----:B------:R-:W-:Y:S02]  /*6a70*/  ISETP.LT.AND P0, PT, R66, UR17, P0 ;  /* 0x0000001142007c0c */ /* 0x000fe40008701270 */
[----:B0-----:R-:W-:Y:S02]  /*6a80*/  IADD3.X R7, R23, UR7, RZ, P4, !PT ;  /* 0x0000000717077c10 */ /* 0x001fe4000a7fe4ff */
[----:B------:R-:W-:-:S02]  /*6a90*/  IADD3 R2, P4, R22, UR4, RZ ;  /* 0x0000000416027c10 */ /* 0x000fc4000ff9e0ff */
[----:B---3--:R-:W-:-:S05]  /*6aa0*/  PRMT R3, R75, 0x5410, R74 ;  /* 0x000054104b037816 */ /* 0x008fca000000004a */
[----:B------:R-:W-:-:S04]  /*6ab0*/  HMUL2 R3, R68.H0_H0, R3 ;  /* 0x0000000344037232 */ /* 0x000fc80000000800 */
[----:B-1----:R-:W-:Y:S01]  /*6ac0*/  HFMA2 R5, R67.H0_H0, R10, R3 ;  /* 0x0000000a43057231 */ /* 0x002fe20000000803 */
[----:B------:R-:W-:-:S04]  /*6ad0*/  IADD3.X R3, R23, UR5, RZ, P4, !PT ;  /* 0x0000000517037c10 */ /* 0x000fc8000a7fe4ff */
[----:B------:R-:W-:Y:S01]  /*6ae0*/  PRMT R10, R5, 0x7632, R10 ;  /* 0x00007632050a7816 */ /* 0x000fe2000000000a */
[----:B------:R0:W-:Y:S04]  /*6af0*/  @P6 STG.E.U16 desc[UR22][R6.64], R5 ;  /* 0x0000000506006986 */ /* 0x0001e8000c101516 */
[----:B------:R1:W-:Y:S01]  /*6b00*/  @P5 STG.E.U16 desc[UR22][R2.64], R10 ;  /* 0x0000000a02005986 */ /* 0x0003e2000c101516 */
[----:B-----5:R-:W-:-:S05]  /*6b10*/  PRMT R73, R73, 0x5410, R72 ;  /* 0x0000541049497816 */ /* 0x020fca0000000048 */
[----:B------:R-:W-:Y:S01]  /*6b20*/  HMUL2 R4, R68.H0_H0, R73 ;  /* 0x0000004944047232 */ /* 0x000fe20000000800 */
[----:B0-----:R-:W-:-:S03]  /*6b30*/  IADD3 R6, P5, R8, UR8, RZ ;  /* 0x0000000808067c10 */ /* 0x001fc6000ffbe0ff */
[----:B------:R-:W-:Y:S01]  /*6b40*/  HFMA2 R0, R67.H0_H0, R13, R4 ;  /* 0x0000000d43007231 */ /* 0x000fe20000000804 */
[----:B------:R-:W-:Y:S02]  /*6b50*/  IADD3 R4, P4, R8, UR20, RZ ;  /* 0x0000001408047c10 */ /* 0x000fe4000ff9e0ff */
[C---:B------:R-:W-:Y:S02]  /*6b60*/  IADD3.X R7, R9.reuse, UR9, RZ, P5, !PT ;  /* 0x0000000909077c10 */ /* 0x040fe4000affe4ff */
[----:B------:R-:W-:Y:S02]  /*6b70*/  IADD3.X R5, R9, UR21, RZ, P4, !PT ;  /* 0x0000001509057c10 */ /* 0x000fe4000a7fe4ff */
[----:B-1----:R-:W-:Y:S02]  /*6b80*/  PRMT R10, R0, 0x7632, R10 ;  /* 0x00007632000a7816 */ /* 0x002fe4000000000a */
[----:B------:R-:W-:Y:S01]  /*6b90*/  PRMT R71, R71, 0x5410, R70 ;  /* 0x0000541047477816 */ /* 0x000fe20000000046 */
[----:B------:R0:W-:Y:S01]  /*6ba0*/  @P3 STG.E.U16 desc[UR22][R4.64], R0 ;  /* 0x0000000004003986 */ /* 0x0001e2000c101516 */
[----:B------:R-:W-:-:S03]  /*6bb0*/  IADD3 R2, P4, R8, UR6, RZ ;  /* 0x0000000608027c10 */ /* 0x000fc6000ff9e0ff */
[----:B------:R-:W-:Y:S01]  /*6bc0*/  HMUL2 R68, R68.H0_H0, R71 ;  /* 0x0000004744447232 */ /* 0x000fe20000000800 */
[----:B------:R-:W-:Y:S01]  /*6bd0*/  IADD3.X R3, R9, UR7, RZ, P4, !PT ;  /* 0x0000000709037c10 */ /* 0x000fe2000a7fe4ff */
[----:B------:R0:W-:Y:S01]  /*6be0*/  @P1 STG.E.U16 desc[UR22][R6.64], R10 ;  /* 0x0000000a06001986 */ /* 0x0001e2000c101516 */
[----:B------:R-:W-:Y:S01]  /*6bf0*/  IADD3 R8, P1, R8, UR4, RZ ;  /* 0x0000000408087c10 */ /* 0x000fe2000ff3e0ff */
[----:B------:R-:W-:-:S03]  /*6c00*/  HFMA2 R68, R67.H0_H0, R15, R68 ;  /* 0x0000000f43447231 */ /* 0x000fc60000000844 */
[----:B------:R-:W-:Y:S02]  /*6c10*/  IADD3.X R9, R9, UR5, RZ, P1, !PT ;  /* 0x0000000509097c10 */ /* 0x000fe40008ffe4ff */
[----:B------:R0:W-:Y:S01]  /*6c20*/  @P2 STG.E.U16 desc[UR22][R2.64], R68 ;  /* 0x0000004402002986 */ /* 0x0001e2000c101516 */
[----:B------:R-:W-:Y:S06]  /*6c30*/  @!P0 EXIT ;  /* 0x000000000000894d */ /* 0x000fec0003800000 */
[----:B0-----:R-:W-:-:S05]  /*6c40*/  PRMT R4, R68, 0x7632, R4 ;  /* 0x0000763244047816 */ /* 0x001fca0000000004 */
[----:B------:R-:W-:Y:S01]  /*6c50*/  STG.E.U16 desc[UR22][R8.64], R4 ;  /* 0x0000000408007986 */ /* 0x000fe2000c101516 */
[----:B------:R-:W-:Y:S05]  /*6c60*/  EXIT ;  /* 0x000000000000794d */ /* 0x000fea0003800000 */
.L_x_33:
[----:B------:R-:W-:Y:S06]  /*6c70*/  BAR.SYNC.DEFER_BLOCKING 0x0 ;  /* 0x0000000000007b1d */ /* 0x000fec0000010000 */
[----:B------:R-:W-:Y:S01]  /*6c80*/  ULDC UR4, c[0x0][0x210] ;  /* 0x0000840000047ab9 */ /* 0x000fe20000000800 */
[----:B------:R-:W-:Y:S01]  /*6c90*/  ULDC.64 UR6, c[0x0][0x2f0] ;  /* 0x0000bc0000067ab9 */ /* 0x000fe20000000a00 */
[C---:B------:R-:W-:Y:S02]  /*6ca0*/  ISETP.LT.AND P4, PT, R66.reuse, UR4, P3 ;  /* 0x0000000442007c0c */ /* 0x040fe40009f81270 */
[----:B------:R-:W-:-:S02]  /*6cb0*/  ISETP.LT.AND P5, PT, R66, UR4, P1 ;  /* 0x0000000442007c0c */ /* 0x000fc40008fa1270 */
[----:B------:R-:W-:-:S09]  /*6cc0*/  ISETP.LT.AND P6, PT, R66, UR4, P2 ;  /* 0x0000000442007c0c */ /* 0x000fd200097c1270 */
[----:B------:R-:W-:Y:S01]  /*6cd0*/  @P4 IMAD.MOV.U32 R72, RZ, RZ, R82 ;  /* 0x000000ffff484224 */ /* 0x000fe200078e0052 */
        /* <DEDUP_REMOVED lines=13> */
[----:B------:R-:W-:Y:S04]  /*6db0*/  LDS.U16 R71, [R65+UR12+0x284] ;  /* 0x0002840c41477984 */ /* 0x000fe80008000400 */
[----:B------:R-:W2:Y:S04]  /*6dc0*/  LDS.U16 R58, [R65+UR12+0x2c4] ;  /* 0x0002c40c413a7984 */ /* 0x000ea80008000400 */
[----:B------:R-:W-:Y:S04]  /*6dd0*/  LDS.U16 R60, [R65+UR12+0x304] ;  /* 0x0003040c413c7984 */ /* 0x000fe80008000400 */
[----:B------:R-:W3:Y:S01]  /*6de0*/  LDS.U16 R59, [R65+UR12+0x344] ;  /* 0x0003440c413b7984 */ /* 0x000ee20008000400 */
[----:B0-----:R-:W-:Y:S01]  /*6df0*/  PRMT R54, R73, 0x5410, R70 ;  /* 0x0000541049367816 */ /* 0x001fe20000000046 */
[----:B------:R-:W-:-:S04]  /*6e00*/  @P4 IMAD.MOV.U32 R73, RZ, RZ, R83 ;  /* 0x000000ffff494224 */ /* 0x000fc800078e0053 */
[----:B------:R-:W-:Y:S01]  /*6e10*/  HMUL2 R54, R67.H0_H0, R54 ;  /* 0x0000003643367232 */ /* 0x000fe20000000800 */
[----:B-1----:R-:W-:Y:S01]  /*6e20*/  PRMT R68, R68, 0x5410, R61 ;  /* 0x0000541044447816 */ /* 0x002fe2000000003d */
[----:B------:R-:W-:-:S03]  /*6e30*/  VIADD R61, R66, 0x10 ;  /* 0x00000010423d7836 */ /* 0x000fc60000000000 */
[----:B------:R0:W-:Y:S01]  /*6e40*/  @P4 STG.E.U16 desc[UR22][R72.64], R54 ;  /* 0x0000003648004986 */ /* 0x0001e2000c101516 */
[----:B------:R-:W-:Y:S02]  /*6e50*/  ISETP.LT.AND P4, PT, R66, UR4, P0 ;  /* 0x0000000442007c0c */ /* 0x000fe40008781270 */
[----:B------:R-:W-:Y:S01]  /*6e60*/  PRMT R56, R54, 0x7632, R56 ;  /* 0x0000763236387816 */ /* 0x000fe20000000038 */
[----:B------:R-:W-:-:S05]  /*6e70*/  HMUL2 R55, R67.H0_H0, R68 ;  /* 0x0000004443377232 */ /* 0x000fca0000000800 */
[----:B------:R-:W-:Y:S01]  /*6e80*/  PRMT R57, R55, 0x7632, R57 ;  /* 0x0000763237397816 */ /* 0x000fe20000000039 */
[----:B0-----:R-:W-:Y:S01]  /*6e90*/  @P5 IMAD.MOV.U32 R72, RZ, RZ, R82 ;  /* 0x000000ffff485224 */ /* 0x001fe200078e0052 */
[----:B--2---:R-:W-:Y:S01]  /*6ea0*/  PRMT R54, R71, 0x5410, R58 ;  /* 0x0000541047367816 */ /* 0x004fe2000000003a */
[----:B------:R-:W-:Y:S01]  /*6eb0*/  @P5 IMAD.MOV.U32 R73, RZ, RZ, R83 ;  /* 0x000000ffff495224 */ /* 0x000fe200078e0053 */
[----:B---3--:R-:W-:-:S03]  /*6ec0*/  PRMT R60, R60, 0x5410, R59 ;  /* 0x000054103c3c7816 */ /* 0x008fc6000000003b */
[----:B------:R-:W-:Y:S01]  /*6ed0*/  HMUL2 R54, R67.H0_H0, R54 ;  /* 0x0000003643367232 */ /* 0x000fe20000000800 */
[----:B------:R0:W-:Y:S01]  /*6ee0*/  @P5 STG.E.U16 desc[UR22][R72.64+0x40], R56 ;  /* 0x0000403848005986 */ /* 0x0001e2000c101516 */
[----:B------:R-:W-:-:S03]  /*6ef0*/  ISETP.LT.AND P5, PT, R61, UR4, P3 ;  /* 0x000000043d007c0c */ /* 0x000fc60009fa1270 */
[C---:B------:R-:W-:Y:S02]  /*6f00*/  PRMT R58, R54.reuse, 0x7610, R58 ;  /* 0x00007610363a7816 */ /* 0x040fe4000000003a */
[----:B------:R-:W-:Y:S01]  /*6f10*/  PRMT R54, R54, 0x7632, R54 ;  /* 0x0000763236367816 */ /* 0x000fe20000000036 */
[----:B0-----:R-:W-:Y:S02]  /*6f20*/  @P6 IMAD.MOV.U32 R72, RZ, RZ, R82 ;  /* 0x000000ffff486224 */ /* 0x001fe400078e0052 */
[----:B------:R-:W-:-:S05]  /*6f30*/  @P6 IMAD.MOV.U32 R73, RZ, RZ, R83 ;  /* 0x000000ffff496224 */ /* 0x000fca00078e0053 */
[----:B------:R0:W-:Y:S01]  /*6f40*/  @P6 STG.E.U16 desc[UR22][R72.64+0x80], R55 ;  /* 0x0000803748006986 */ /* 0x0001e2000c101516 */
[----:B------:R-:W-:-:S04]  /*6f50*/  IADD3 R70, P6, R82, UR6, RZ ;  /* 0x0000000652467c10 */ /* 0x000fc8000ffde0ff */
[----:B------:R-:W-:Y:S01]  /*6f60*/  IADD3.X R71, R83, UR7, RZ, P6, !PT ;  /* 0x0000000753477c10 */ /* 0x000fe2000b7fe4ff */
[----:B------:R-:W-:Y:S01]  /*6f70*/  ULDC.64 UR6, c[0x0][0x300] ;  /* 0x0000c00000067ab9 */ /* 0x000fe20000000a00 */
[----:B------:R-:W-:Y:S01]  /*6f80*/  ISETP.LT.AND P6, PT, R61, UR4, P0 ;  /* 0x000000043d007c0c */ /* 0x000fe200087c1270 */
[----:B------:R-:W-:Y:S02]  /*6f90*/  UIADD3 UR5, UP0, UR6, 0x40, URZ ;  /* 0x0000004006057890 */ /* 0x000fe4000ff1e03f */
[----:B------:R-:W-:Y:S01]  /*6fa0*/  UIADD3 UR11, UP1, UR6, 0xc0, URZ ;  /* 0x000000c0060b7890 */ /* 0x000fe2000ff3e03f */
[----:B0-----:R-:W-:Y:S02]  /*6fb0*/  @P4 IMAD.MOV.U32 R72, RZ, RZ, R82 ;  /* 0x000000ffff484224 */ /* 0x001fe400078e0052 */
[----:B------:R-:W-:Y:S02]  /*6fc0*/  HMUL2 R55, R67.H0_H0, R60 ;  /* 0x0000003c43377232 */ /* 0x000fe40000000800 */
[----:B------:R-:W-:Y:S01]  /*6fd0*/  @P4 IMAD.MOV.U32 R73, RZ, RZ, R83 ;  /* 0x000000ffff494224 */ /* 0x000fe200078e0053 */
[----:B------:R-:W-:-:S02]  /*6fe0*/  UIADD3.X UR8, URZ, UR7, URZ, UP0, !UPT ;  /* 0x000000073f087290 */ /* 0x000fc400087fe43f */
[----:B------:R-:W-:Y:S01]  /*6ff0*/  UIADD3 UR9, UP0, UR6, 0x80, URZ ;  /* 0x0000008006097890 */ /* 0x000fe2000ff1e03f */
[----:B------:R-:W-:Y:S01]  /*7000*/  PRMT R56, R55, 0x7632, R56 ;  /* 0x0000763237387816 */ /* 0x000fe20000000038 */
[----:B------:R-:W-:Y:S01]  /*7010*/  @P4 STG.E.U16 desc[UR22][R72.64+0xc0], R57 ;  /* 0x0000c03948004986 */ /* 0x000fe2000c101516 */
[C---:B------:R-:W-:Y:S01]  /*7020*/  ISETP.LT.AND P4, PT, R61.reuse, UR4, P1 ;  /* 0x000000043d007c0c */ /* 0x040fe20008f81270 */
[----:B------:R-:W-:Y:S02]  /*7030*/  UIADD3.X UR10, URZ, UR7, URZ, UP0, !UPT ;  /* 0x000000073f0a7290 */ /* 0x000fe400087fe43f */
[----:B------:R0:W-:Y:S01]  /*7040*/  @P5 STG.E.U16 desc[UR22][R70.64], R58 ;  /* 0x0000003a46005986 */ /* 0x0001e2000c101516 */
[----:B------:R-:W-:Y:S01]  /*7050*/  ISETP.LT.AND P5, PT, R61, UR4, P2 ;  /* 0x000000043d007c0c */ /* 0x000fe200097a1270 */
[----:B------:R-:W-:-:S08]  /*7060*/  UIADD3.X UR13, URZ, UR7, URZ, UP1, !UPT ;  /* 0x000000073f0d7290 */ /* 0x000fd00008ffe43f */
[--C-:B------:R-:W-:Y:S02]  /*7070*/  @P4 IMAD.MOV.U32 R59, RZ, RZ, R71.reuse ;  /* 0x000000ffff3b4224 */ /* 0x100fe400078e0047 */
[--C-:B0-----:R-:W-:Y:S02]  /*7080*/  @P4 IMAD.MOV.U32 R58, RZ, RZ, R70.reuse ;  /* 0x000000ffff3a4224 */ /* 0x101fe400078e0046 */
[--C-:B------:R-:W-:Y:S02]  /*7090*/  @P5 IMAD.MOV.U32 R60, RZ, RZ, R70.reuse ;  /* 0x000000ffff3c5224 */ /* 0x100fe400078e0046 */
[----:B------:R-:W-:Y:S01]  /*70a0*/  @P5 IMAD.MOV.U32 R61, RZ, RZ, R71 ;  /* 0x000000ffff3d5224 */ /* 0x000fe200078e0047 */
[----:B------:R0:W-:Y:S04]  /*70b0*/  @P4 STG.E.U16 desc[UR22][R58.64+0x40], R54 ;  /* 0x000040363a004986 */ /* 0x0001e8000c101516 */
[----:B------:R-:W-:Y:S01]  /*70c0*/  @P5 STG.E.U16 desc[UR22][R60.64+0x80], R55 ;  /* 0x000080373c005986 */ /* 0x000fe2000c101516 */
[----:B0-----:R-:W-:-:S02]  /*70d0*/  @P6 IMAD.MOV.U32 R58, RZ, RZ, R70 ;  /* 0x000000ffff3a6224 */ /* 0x001fc400078e0046 */
[----:B------:R-:W-:-:S05]  /*70e0*/  @P6 IMAD.MOV.U32 R59, RZ, RZ, R71 ;  /* 0x000000ffff3b6224 */ /* 0x000fca00078e0047 */
[----:B------:R0:W-:Y:S01]  /*70f0*/  @P6 STG.E.U16 desc[UR22][R58.64+0xc0], R56 ;  /* 0x0000c0383a006986 */ /* 0x0001e2000c101516 */
[----:B------:R-:W-:Y:S01]  /*7100*/  BAR.SYNC.DEFER_BLOCKING 0x0 ;  /* 0x0000000000007b1d */ /* 0x000fe20000010000 */
[----:B0-----:R-:W-:-:S04]  /*7110*/  IADD3 R58, P5, R82, UR5, RZ ;  /* 0x00000005523a7c10 */ /* 0x001fc8000ffbe0ff */
[----:B------:R-:W-:Y:S01]  /*7120*/  IADD3.X R59, R83, UR8, RZ, P5, !PT ;  /* 0x00000008533b7c10 */ /* 0x000fe2000affe4ff */
[----:B------:R-:W-:Y:S04]  /*7130*/  STS.U16 [R69], R52 ;  /* 0x0000003445007388 */ /* 0x000fe80000000400 */
[----:B------:R0:W-:Y:S04]  /*7140*/  STS.U16 [R69+0x2], R53 ;  /* 0x0000023545007388 */ /* 0x0001e80000000400 */
[----:B------:R-:W-:Y:S04]  /*7150*/  STS.U16 [R69+0x4], R50 ;  /* 0x0000043245007388 */ /* 0x000fe80000000400 */
[----:B------:R-:W-:Y:S01]  /*7160*/  STS.U16 [R69+0x6], R51 ;  /* 0x0000063345007388 */ /* 0x000fe20000000400 */
[----:B0-----:R-:W-:-:S03]  /*7170*/  VIADD R53, R66, 0x1 ;  /* 0x0000000142357836 */ /* 0x001fc60000000000 */
[----:B------:R-:W-:Y:S02]  /*7180*/  STS.U16 [R69+0x8], R48 ;  /* 0x0000083045007388 */ /* 0x000fe40000000400 */
[C---:B------:R-:W-:Y:S02]  /*7190*/  ISETP.LT.AND P6, PT, R53.reuse, UR4, P3 ;  /* 0x0000000435007c0c */ /* 0x040fe40009fc1270 */
[----:B------:R-:W-:Y:S01]  /*71a0*/  STS.U16 [R69+0xa], R49 ;  /* 0x00000a3145007388 */ /* 0x000fe20000000400 */
[----:B------:R-:W-:-:S03]  /*71b0*/  ISETP.LT.AND P5, PT, R53, UR4, P0 ;  /* 0x0000000435007c0c */ /* 0x000fc600087a1270 */
[----:B------:R-:W-:Y:S04]  /*71c0*/  STS.U16 [R69+0xc], R46 ;  /* 0x00000c2e45007388 */ /* 0x000fe80000000400 */
[----:B------:R-:W-:Y:S01]  /*71d0*/  STS.U16 [R69+0xe], R47 ;  /* 0x00000e2f45007388 */ /* 0x000fe20000000400 */
[----:B------:R-:W-:Y:S06]  /*71e0*/  BAR.SYNC.DEFER_BLOCKING 0x0 ;  /* 0x0000000000007b1d */ /* 0x000fec0000010000 */
[----:B------:R-:W-:Y:S04]  /*71f0*/  LDS.U16 R54, [R65+UR12] ;  /* 0x0000000c41367984 */ /* 0x000fe80008000400 */
[----:B------:R-:W0:Y:S04]  /*7200*/  LDS.U16 R55, [R65+UR12+0x40] ;  /* 0x0000400c41377984 */ /* 0x000e280008000400 */
[----:B------:R-:W-:Y:S04]  /*7210*/  LDS.U16 R57, [R65+UR12+0x80] ;  /* 0x0000800c41397984 */ /* 0x000fe80008000400 */
[----:B------:R-:W-:Y:S04]  /*7220*/  LDS.U16 R52, [R65+UR12+0xc0] ;  /* 0x0000c00c41347984 */ /* 0x000fe80008000400 */
[----:B------:R-:W-:Y:S04]  /*7230*/  LDS.U16 R47, [R65+UR12+0x284] ;  /* 0x0002840c412f7984 */ /* 0x000fe80008000400 */
[----:B------:R-:W1:Y:S04]  /*7240*/  LDS.U16 R46, [R65+UR12+0x2c4] ;  /* 0x0002c40c412e7984 */ /* 0x000e680008000400 */
[----:B------:R-:W-:Y:S01]  /*7250*/  LDS.U16 R49, [R65+UR12+0x344] ;  /* 0x0003440c41317984 */ /* 0x000fe20008000400 */
[----:B0-----:R-:W-:-:S02]  /*7260*/  PRMT R48, R54, 0x5410, R55 ;  /* 0x0000541036307816 */ /* 0x001fc40000000037 */
[----:B------:R-:W-:-:S03]  /*7270*/  IADD3 R54, P4, R82, UR6, RZ ;  /* 0x0000000652367c10 */ /* 0x000fc6000ff9e0ff */
[----:B------:R-:W-:Y:S01]  /*7280*/  HMUL2 R48, R67.H0_H0, R48 ;  /* 0x0000003043307232 */ /* 0x000fe20000000800 */
[----:B------:R-:W-:Y:S02]  /*7290*/  IADD3.X R55, R83, UR7, RZ, P4, !PT ;  /* 0x0000000753377c10 */ /* 0x000fe4000a7fe4ff */
[----:B------:R-:W-:Y:S02]  /*72a0*/  ISETP.LT.AND P4, PT, R53, UR4, P1 ;  /* 0x0000000435007c0c */ /* 0x000fe40008f81270 */
[C---:B------:R-:W-:Y:S02]  /*72b0*/  PRMT R50, R48.reuse, 0x7610, R50 ;  /* 0x0000761030327816 */ /* 0x040fe40000000032 */
[----:B------:R-:W-:Y:S02]  /*72c0*/  PRMT R51, R48, 0x7632, R51 ;  /* 0x0000763230337816 */ /* 0x000fe40000000033 */
[----:B------:R-:W0:Y:S01]  /*72d0*/  LDS.U16 R48, [R65+UR12+0x304] ;  /* 0x0003040c41307984 */ /* 0x000e220008000400 */
[----:B-1----:R-:W-:-:S03]  /*72e0*/  PRMT R46, R47, 0x5410, R46 ;  /* 0x000054102f2e7816 */ /* 0x002fc6000000002e */
[----:B------:R1:W-:Y:S01]  /*72f0*/  @P6 STG.E.U16 desc[UR22][R54.64], R50 ;  /* 0x0000003236006986 */ /* 0x0003e2000c101516 */
[----:B------:R-:W-:Y:S01]  /*7300*/  ISETP.LT.AND P6, PT, R53, UR4, P2 ;  /* 0x0000000435007c0c */ /* 0x000fe200097c1270 */
[----:B------:R-:W-:Y:S02]  /*7310*/  VIADD R53, R66, 0x11 ;  /* 0x0000001142357836 */ /* 0x000fe40000000000 */
[----:B------:R-:W-:Y:S01]  /*7320*/  HMUL2 R46, R67.H0_H0, R46 ;  /* 0x0000002e432e7232 */ /* 0x000fe20000000800 */
[----:B------:R2:W-:Y:S01]  /*7330*/  @P4 STG.E.U16 desc[UR22][R58.64], R51 ;  /* 0x000000333a004986 */ /* 0x0005e2000c101516 */
[----:B------:R-:W-:-:S03]  /*7340*/  IADD3 R56, P4, R82, UR9, RZ ;  /* 0x0000000952387c10 */ /* 0x000fc6000ff9e0ff */
[----:B------:R-:W-:Y:S02]  /*7350*/  PRMT R47, R46, 0x7632, R47 ;  /* 0x000076322e2f7816 */ /* 0x000fe4000000002f */
[----:B-1----:R-:W-:Y:S02]  /*7360*/  PRMT R50, R57, 0x5410, R52 ;  /* 0x0000541039327816 */ /* 0x002fe40000000034 */
[----:B------:R-:W-:Y:S02]  /*7370*/  IADD3.X R57, R83, UR10, RZ, P4, !PT ;  /* 0x0000000a53397c10 */ /* 0x000fe4000a7fe4ff */
[----:B------:R-:W-:Y:S01]  /*7380*/  IADD3 R60, P4, R82, UR11, RZ ;  /* 0x0000000b523c7c10 */ /* 0x000fe2000ff9e0ff */
[----:B------:R-:W-:-:S03]  /*7390*/  HMUL2 R50, R67.H0_H0, R50 ;  /* 0x0000003243327232 */ /* 0x000fc60000000800 */
[----:B------:R-:W-:Y:S02]  /*73a0*/  IADD3.X R61, R83, UR13, RZ, P4, !PT ;  /* 0x0000000d533d7c10 */ /* 0x000fe4000a7fe4ff */
[----:B------:R-:W-:Y:S01]  /*73b0*/  PRMT R52, R50, 0x7632, R52 ;  /* 0x0000763232347816 */ /* 0x000fe20000000034 */
[----:B------:R1:W-:Y:S01]  /*73c0*/  @P6 STG.E.U16 desc[UR22][R56.64], R50 ;  /* 0x0000003238006986 */ /* 0x0003e2000c101516 */
[----:B--2---:R-:W-:Y:S02]  /*73d0*/  IADD3 R58, P6, R70, UR6, RZ ;  /* 0x00000006463a7c10 */ /* 0x004fe4000ffde0ff */
[C---:B------:R-:W-:Y:S01]  /*73e0*/  ISETP.LT.AND P4, PT, R53.reuse, UR4, P1 ;  /* 0x0000000435007c0c */ /* 0x040fe20008f81270 */
[----:B------:R2:W-:Y:S01]  /*73f0*/  @P5 STG.E.U16 desc[UR22][R60.64], R52 ;  /* 0x000000343c005986 */ /* 0x0005e2000c101516 */
[----:B------:R-:W-:Y:S02]  /*7400*/  ISETP.LT.AND P5, PT, R53, UR4, P3 ;  /* 0x0000000435007c0c */ /* 0x000fe40009fa1270 */
[----:B------:R-:W-:-:S02]  /*7410*/  IADD3.X R59, R71, UR7, RZ, P6, !PT ;  /* 0x00000007473b7c10 */ /* 0x000fc4000b7fe4ff */
[----:B------:R-:W-:-:S04]  /*7420*/  IADD3 R72, P6, R70, UR5, RZ ;  /* 0x0000000546487c10 */ /* 0x000fc8000ffde0ff */
[----:B------:R-:W-:Y:S02]  /*7430*/  IADD3.X R73, R71, UR8, RZ, P6, !PT ;  /* 0x0000000847497c10 */ /* 0x000fe4000b7fe4ff */
[----:B0-----:R-:W-:Y:S02]  /*7440*/  PRMT R48, R48, 0x5410, R49 ;  /* 0x0000541030307816 */ /* 0x001fe40000000031 */
[----:B-1----:R-:W-:Y:S01]  /*7450*/  IADD3 R50, P6, R70, UR9, RZ ;  /* 0x0000000946327c10 */ /* 0x002fe2000ffde0ff */
[----:B------:R0:W-:Y:S01]  /*7460*/  @P5 STG.E.U16 desc[UR22][R58.64], R46 ;  /* 0x0000002e3a005986 */ /* 0x0001e2000c101516 */
[----:B------:R-:W-:Y:S01]  /*7470*/  ISETP.LT.AND P5, PT, R53, UR4, P2 ;  /* 0x0000000435007c0c */ /* 0x000fe200097a1270 */
[----:B------:R-:W-:Y:S01]  /*7480*/  HMUL2 R48, R67.H0_H0, R48 ;  /* 0x0000003043307232 */ /* 0x000fe20000000800 */
[----:B------:R-:W-:Y:S01]  /*7490*/  IADD3.X R51, R71, UR10, RZ, P6, !PT ;  /* 0x0000000a47337c10 */ /* 0x000fe2000b7fe4ff */
[----:B------:R-:W-:Y:S01]  /*74a0*/  @P4 STG.E.U16 desc[UR22][R72.64], R47 ;  /* 0x0000002f48004986 */ /* 0x000fe2000c101516 */
[----:B------:R-:W-:-:S02]  /*74b0*/  ISETP.LT.AND P4, PT, R53, UR4, P0 ;  /* 0x0000000435007c0c */ /* 0x000fc40008781270 */
[----:B--2---:R-:W-:-:S04]  /*74c0*/  IADD3 R52, P6, R70, UR11, RZ ;  /* 0x0000000b46347c10 */ /* 0x004fc8000ffde0ff */
[----:B------:R-:W-:Y:S02]  /*74d0*/  IADD3.X R53, R71, UR13, RZ, P6, !PT ;  /* 0x0000000d47357c10 */ /* 0x000fe4000b7fe4ff */
[----:B0-----:R-:W-:Y:S01]  /*74e0*/  PRMT R46, R48, 0x7632, R46 ;  /* 0x00007632302e7816 */ /* 0x001fe2000000002e */
[----:B------:R-:W-:Y:S04]  /*74f0*/  @P5 STG.E.U16 desc[UR22][R50.64], R48 ;  /* 0x0000003032005986 */ /* 0x000fe8000c101516 */
[----:B------:R-:W-:Y:S01]  /*7500*/  @P4 STG.E.U16 desc[UR22][R52.64], R46 ;  /* 0x0000002e34004986 */ /* 0x000fe2000c101516 */
[----:B------:R-:W-:Y:S06]  /*7510*/  BAR.SYNC.DEFER_BLOCKING 0x0 ;  /* 0x0000000000007b1d */ /* 0x000fec0000010000 */
[----:B------:R-:W-:Y:S04]  /*7520*/  STS.U16 [R69], R44 ;  /* 0x0000002c45007388 */ /* 0x000fe80000000400 */
[----:B------:R-:W-:Y:S04]  /*7530*/  STS.U16 [R69+0x2], R45 ;  /* 0x0000022d45007388 */ /* 0x000fe80000000400 */
[----:B------:R0:W-:Y:S04]  /*7540*/  STS.U16 [R69+0x4], R42 ;  /* 0x0000042a45007388 */ /* 0x0001e80000000400 */
[----:B------:R-:W-:Y:S04]  /*7550*/  STS.U16 [R69+0x6], R43 ;  /* 0x0000062b45007388 */ /* 0x000fe80000000400 */
[----:B------:R1:W-:Y:S01]  /*7560*/  STS.U16 [R69+0x8], R40 ;  /* 0x0000082845007388 */ /* 0x0003e20000000400 */
[----:B0-----:R-:W-:-:S03]  /*7570*/  VIADD R42, R66, 0x2 ;  /* 0x00000002422a7836 */ /* 0x001fc60000000000 */
[----:B------:R0:W-:Y:S02]  /*7580*/  STS.U16 [R69+0xa], R41 ;  /* 0x00000a2945007388 */ /* 0x0001e40000000400 */
[C---:B------:R-:W-:Y:S02]  /*7590*/  ISETP.LT.AND P5, PT, R42.reuse, UR4, P3 ;  /* 0x000000042a007c0c */ /* 0x040fe40009fa1270 */
[----:B------:R-:W-:Y:S01]  /*75a0*/  STS.U16 [R69+0xc], R38 ;  /* 0x00000c2645007388 */ /* 0x000fe20000000400 */
[----:B------:R-:W-:Y:S02]  /*75b0*/  ISETP.LT.AND P4, PT, R42, UR4, P1 ;  /* 0x000000042a007c0c */ /* 0x000fe40008f81270 */
[C---:B-1----:R-:W-:Y:S01]  /*75c0*/  IADD3 R40, P6, R54.reuse, UR6, RZ ;  /* 0x0000000636287c10 */ /* 0x042fe2000ffde0ff */
[----:B------:R-:W-:Y:S03]  /*75d0*/  STS.U16 [R69+0xe], R39 ;  /* 0x00000e2745007388 */ /* 0x000fe60000000400 */
[----:B0-----:R-:W-:Y:S01]  /*75e0*/  IADD3.X R41, R55, UR7, RZ, P6, !PT ;  /* 0x0000000737297c10 */ /* 0x001fe2000b7fe4ff */
[----:B------:R-:W-:Y:S01]  /*75f0*/  BAR.SYNC.DEFER_BLOCKING 0x0 ;  /* 0x0000000000007b1d */ /* 0x000fe20000010000 */
[----:B------:R-:W-:-:S04]  /*7600*/  IADD3 R44, P6, R54, UR5, RZ ;  /* 0x00000005362c7c10 */ /* 0x000fc8000ffde0ff */
[----:B------:R-:W-:Y:S01]  /*7610*/  IADD3.X R45, R55, UR8, RZ, P6, !PT ;  /* 0x00000008372d7c10 */ /* 0x000fe2000b7fe4ff */
[----:B------:R-:W-:Y:S04]  /*7620*/  LDS.U16 R46, [R65+UR12] ;  /* 0x0000000c412e7984 */ /* 0x000fe80008000400 */
[----:B------:R-:W0:Y:S04]  /*7630*/  LDS.U16 R47, [R65+UR12+0x40] ;  /* 0x0000400c412f7984 */ /* 0x000e280008000400 */
[----:B------:R-:W-:Y:S04]  /*7640*/  LDS.U16 R50, [R65+UR12+0x80] ;  /* 0x0000800c41327984 */ /* 0x000fe80008000400 */
[----:B------:R-:W1:Y:S04]  /*7650*/  LDS.U16 R51, [R65+UR12+0xc0] ;  /* 0x0000c00c41337984 */ /* 0x000e680008000400 */
[----:B------:R-:W-:Y:S04]  /*7660*/  LDS.U16 R48, [R65+UR12+0x284] ;  /* 0x0002840c41307984 */ /* 0x000fe80008000400 */
[----:B------:R-:W2:Y:S01]  /*7670*/  LDS.U16 R49, [R65+UR12+0x2c4] ;  /* 0x0002c40c41317984 */ /* 0x000ea20008000400 */
[----:B0-----:R-:W-:-:S03]  /*7680*/  PRMT R38, R46, 0x5410, R47 ;  /* 0x000054102e267816 */ /* 0x001fc6000000002f */
[----:B------:R-:W-:Y:S02]  /*7690*/  LDS.U16 R46, [R65+UR12+0x304] ;  /* 0x0003040c412e7984 */ /* 0x000fe40008000400 */
[----:B------:R-:W-:Y:S02]  /*76a0*/  HMUL2 R38, R67.H0_H0, R38 ;  /* 0x0000002643267232 */ /* 0x000fe40000000800 */
[----:B------:R-:W0:Y:S01]  /*76b0*/  LDS.U16 R47, [R65+UR12+0x344] ;  /* 0x0003440c412f7984 */ /* 0x000e220008000400 */
[----:B-1----:R-:W-:Y:S02]  /*76c0*/  PRMT R50, R50, 0x5410, R51 ;  /* 0x0000541032327816 */ /* 0x002fe40000000033 */
[C---:B------:R-:W-:Y:S02]  /*76d0*/  PRMT R39, R38.reuse, 0x7610, R39 ;  /* 0x0000761026277816 */ /* 0x040fe40000000027 */
[----:B------:R-:W-:Y:S02]  /*76e0*/  PRMT R43, R38, 0x7632, R43 ;  /* 0x00007632262b7816 */ /* 0x000fe4000000002b */
[----:B------:R-:W-:Y:S01]  /*76f0*/  IADD3 R38, P6, R54, UR9, RZ ;  /* 0x0000000936267c10 */ /* 0x000fe2000ffde0ff */
[----:B------:R1:W-:Y:S01]  /*7700*/  @P5 STG.E.U16 desc[UR22][R40.64], R39 ;  /* 0x0000002728005986 */ /* 0x0003e2000c101516 */
[----:B------:R-:W-:-:S02]  /*7710*/  ISETP.LT.AND P5, PT, R42, UR4, P2 ;  /* 0x000000042a007c0c */ /* 0x000fc400097a1270 */
[----:B--2---:R-:W-:Y:S01]  /*7720*/  PRMT R48, R48, 0x5410, R49 ;  /* 0x0000541030307816 */ /* 0x004fe20000000031 */
[----:B------:R2:W-:Y:S01]  /*7730*/  @P4 STG.E.U16 desc[UR22][R44.64], R43 ;  /* 0x0000002b2c004986 */ /* 0x0005e2000c101516 */
[----:B------:R-:W-:Y:S02]  /*7740*/  ISETP.LT.AND P4, PT, R42, UR4, P0 ;  /* 0x000000042a007c0c */ /* 0x000fe40008781270 */
[C---:B-1----:R-:W-:Y:S02]  /*7750*/  IADD3.X R39, R55.reuse, UR10, RZ, P6, !PT ;  /* 0x0000000a37277c10 */ /* 0x042fe4000b7fe4ff */
[----:B------:R-:W-:Y:S01]  /*7760*/  IADD3 R42, P6, R54, UR11, RZ ;  /* 0x0000000b362a7c10 */ /* 0x000fe2000ffde0ff */
[----:B--2---:R-:W-:Y:S02]  /*7770*/  HMUL2 R45, R67.H0_H0, R50 ;  /* 0x00000032432d7232 */ /* 0x004fe40000000800 */
[----:B------:R-:W-:Y:S01]  /*7780*/  VIADD R50, R66, 0x12 ;  /* 0x0000001242327836 */ /* 0x000fe20000000000 */
[----:B------:R-:W-:-:S02]  /*7790*/  IADD3.X R43, R55, UR13, RZ, P6, !PT ;  /* 0x0000000d372b7c10 */ /* 0x000fc4000b7fe4ff */
[----:B------:R-:W-:Y:S01]  /*77a0*/  IADD3 R44, P6, R58, UR6, RZ ;  /* 0x000000063a2c7c10 */ /* 0x000fe2000ffde0ff */
[----:B------:R1:W-:Y:S01]  /*77b0*/  @P5 STG.E.U16 desc[UR22][R38.64], R45 ;  /* 0x0000002d26005986 */ /* 0x0003e2000c101516 */
[----:B------:R-:W-:Y:S02]  /*77c0*/  PRMT R51, R45, 0x7632, R51 ;  /* 0x000076322d337816 */ /* 0x000fe40000000033 */
[----:B------:R-:W-:-:S03]  /*77d0*/  ISETP.LT.AND P5, PT, R50, UR4, P3 ;  /* 0x0000000432007c0c */ /* 0x000fc60009fa1270 */
[----:B------:R2:W-:Y:S01]  /*77e0*/  @P4 STG.E.U16 desc[UR22][R42.64], R51 ;  /* 0x000000332a004986 */ /* 0x0005e2000c101516 */
[----:B------:R-:W-:Y:S02]  /*77f0*/  ISETP.LT.AND P4, PT, R50, UR4, P1 ;  /* 0x0000000432007c0c */ /* 0x000fe40008f81270 */
[----:B0-----:R-:W-:Y:S01]  /*7800*/  PRMT R46, R46, 0x5410, R47 ;  /* 0x000054102e2e7816 */ /* 0x001fe2000000002f */
[C---:B-1----:R-:W-:Y:S01]  /*7810*/  HMUL2 R39, R67.reuse.H0_H0, R48 ;  /* 0x0000003043277232 */ /* 0x042fe20000000800 */
[----:B------:R-:W-:Y:S02]  /*7820*/  IADD3.X R45, R59, UR7, RZ, P6, !PT ;  /* 0x000000073b2d7c10 */ /* 0x000fe4000b7fe4ff */
[----:B------:R-:W-:Y:S01]  /*7830*/  IADD3 R48, P6, R58, UR5, RZ ;  /* 0x000000053a307c10 */ /* 0x000fe2000ffde0ff */
[----:B------:R-:W-:Y:S01]  /*7840*/  HMUL2 R46, R67.H0_H0, R46 ;  /* 0x0000002e432e7232 */ /* 0x000fe20000000800 */
[----:B--2---:R-:W-:Y:S01]  /*7850*/  PRMT R43, R39, 0x7632, R43 ;  /* 0x00007632272b7816 */ /* 0x004fe2000000002b */
[----:B------:R0:W-:Y:S01]  /*7860*/  @P5 STG.E.U16 desc[UR22][R44.64], R39 ;  /* 0x000000272c005986 */ /* 0x0001e2000c101516 */
[----:B------:R-:W-:-:S02]  /*7870*/  IADD3.X R49, R59, UR8, RZ, P6, !PT ;  /* 0x000000083b317c10 */ /* 0x000fc4000b7fe4ff */
[----:B------:R-:W-:Y:S02]  /*7880*/  IADD3 R38, P6, R58, UR9, RZ ;  /* 0x000000093a267c10 */ /* 0x000fe4000ffde0ff */
[C---:B------:R-:W-:Y:S01]  /*7890*/  ISETP.LT.AND P5, PT, R50.reuse, UR4, P2 ;  /* 0x0000000432007c0c */ /* 0x040fe200097a1270 */
[----:B------:R1:W-:Y:S01]  /*78a0*/  @P4 STG.E.U16 desc[UR22][R48.64], R43 ;  /* 0x0000002b30004986 */ /* 0x0003e2000c101516 */
[----:B------:R-:W-:Y:S02]  /*78b0*/  ISETP.LT.AND P4, PT, R50, UR4, P0 ;  /* 0x0000000432007c0c */ /* 0x000fe40008781270 */
[----:B------:R-:W-:Y:S02]  /*78c0*/  PRMT R47, R46, 0x7632, R47 ;  /* 0x000076322e2f7816 */ /* 0x000fe4000000002f */
[----:B0-----:R-:W-:Y:S02]  /*78d0*/  IADD3.X R39, R59, UR10, RZ, P6, !PT ;  /* 0x0000000a3b277c10 */ /* 0x001fe4000b7fe4ff */
[----:B------:R-:W-:-:S04]  /*78e0*/  IADD3 R42, P6, R58, UR11, RZ ;  /* 0x0000000b3a2a7c10 */ /* 0x000fc8000ffde0ff */
[----:B-1----:R-:W-:Y:S01]  /*78f0*/  IADD3.X R43, R59, UR13, RZ, P6, !PT ;  /* 0x0000000d3b2b7c10 */ /* 0x002fe2000b7fe4ff */
[----:B------:R0:W-:Y:S04]  /*7900*/  @P5 STG.E.U16 desc[UR22][R38.64], R46 ;  /* 0x0000002e26005986 */ /* 0x0001e8000c101516 */
[----:B------:R-:W-:Y:S01]  /*7910*/  @P4 STG.E.U16 desc[UR22][R42.64], R47 ;  /* 0x0000002f2a004986 */ /* 0x000fe2000c101516 */
[----:B------:R-:W-:Y:S01]  /*7920*/  BAR.SYNC.DEFER_BLOCKING 0x0 ;  /* 0x0000000000007b1d */ /* 0x000fe20000010000 */
[----:B0-----:R-:W-:-:S05]  /*7930*/  VIADD R46, R66, 0x3 ;  /* 0x00000003422e7836 */ /* 0x001fca0000000000 */
[C---:B------:R-:W-:Y:S02]  /*7940*/  ISETP.LT.AND P5, PT, R46.reuse, UR4, P3 ;  /* 0x000000042e007c0c */ /* 0x040fe40009fa1270 */
[----:B------:R-:W-:Y:S01]  /*7950*/  ISETP.LT.AND P4, PT, R46, UR4, P1 ;  /* 0x000000042e007c0c */ /* 0x000fe20008f81270 */
[----:B------:R-:W-:Y:S04]  /*7960*/  STS.U16 [R69], R36 ;  /* 0x0000002445007388 */ /* 0x000fe80000000400 */
[----:B------:R-:W-:Y:S04]  /*7970*/  STS.U16 [R69+0x2], R37 ;  /* 0x0000022545007388 */ /* 0x000fe80000000400 */
[----:B------:R-:W-:Y:S04]  /*7980*/  STS.U16 [R69+0x4], R34 ;  /* 0x0000042245007388 */ /* 0x000fe80000000400 */
[----:B------:R-:W-:Y:S04]  /*7990*/  STS.U16 [R69+0x6], R35 ;  /* 0x0000062345007388 */ /* 0x000fe80000000400 */
[----:B------:R-:W-:Y:S04]  /*79a0*/  STS.U16 [R69+0x8], R32 ;  /* 0x0000082045007388 */ /* 0x000fe80000000400 */
[----:B------:R-:W-:Y:S04]  /*79b0*/  STS.U16 [R69+0xa], R33 ;  /* 0x00000a2145007388 */ /* 0x000fe80000000400 */
[----:B------:R0:W-:Y:S04]  /*79c0*/  STS.U16 [R69+0xc], R30 ;  /* 0x00000c1e45007388 */ /* 0x0001e80000000400 */
[----:B------:R1:W-:Y:S01]  /*79d0*/  STS.U16 [R69+0xe], R31 ;  /* 0x00000e1f45007388 */ /* 0x0003e20000000400 */
[----:B------:R-:W-:Y:S01]  /*79e0*/  BAR.SYNC.DEFER_BLOCKING 0x0 ;  /* 0x0000000000007b1d */ /* 0x000fe20000010000 */
[----:B0-----:R-:W-:-:S04]  /*79f0*/  IADD3 R30, P6, R40, UR6, RZ ;  /* 0x00000006281e7c10 */ /* 0x001fc8000ffde0ff */
[----:B-1----:R-:W-:Y:S02]  /*7a00*/  IADD3.X R31, R41, UR7, RZ, P6, !PT ;  /* 0x00000007291f7c10 */ /* 0x002fe4000b7fe4ff */
        /* <DEDUP_REMOVED lines=21> */
[----:B-1----:R-:W-:Y:S01]  /*7b60*/  IADD3.X R33, R41, UR10, RZ, P6, !PT ;  /* 0x0000000a29217c10 */ /* 0x002fe2000b7fe4ff */
[----:B--2---:R-:W-:Y:S01]  /*7b70*/  HMUL2 R35, R67.H0_H0, R36 ;  /* 0x0000002443237232 */ /* 0x004fe20000000800 */
[----:B------:R-:W-:-:S04]  /*7b80*/  IADD3 R36, P6, R40, UR11, RZ ;  /* 0x0000000b28247c10 */ /* 0x000fc8000ffde0ff */
[----:B------:R-:W-:Y:S01]  /*7b90*/  IADD3.X R37, R41, UR13, RZ, P6, !PT ;  /* 0x0000000d29257c10 */ /* 0x000fe2000b7fe4ff */
[----:B------:R-:W-:Y:S01]  /*7ba0*/  VIADD R41, R66, 0x13 ;  /* 0x0000001342297836 */ /* 0x000fe20000000000 */
[----:B------:R-:W-:Y:S01]  /*7bb0*/  PRMT R40, R35, 0x7632, R40 ;  /* 0x0000763223287816 */ /* 0x000fe20000000028 */
[----:B------:R1:W-:Y:S01]  /*7bc0*/  @P5 STG.E.U16 desc[UR22][R32.64], R35 ;  /* 0x0000002320005986 */ /* 0x0003e2000c101516 */
[----:B------:R-:W-:Y:S02]  /*7bd0*/  IADD3 R34, P6, R44, UR6, RZ ;  /* 0x000000062c227c10 */ /* 0x000fe4000ffde0ff */
[C---:B------:R-:W-:Y:S01]  /*7be0*/  ISETP.LT.AND P5, PT, R41.reuse, UR4, P3 ;  /* 0x0000000429007c0c */ /* 0x040fe20009fa1270 */
[----:B------:R2:W-:Y:S01]  /*7bf0*/  @P4 STG.E.U16 desc[UR22][R36.64], R40 ;  /* 0x0000002824004986 */ /* 0x0005e2000c101516 */
[----:B------:R-:W-:Y:S02]  /*7c00*/  ISETP.LT.AND P4, PT, R41, UR4, P1 ;  /* 0x0000000429007c0c */ /* 0x000fe40008f81270 */
[----:B0-----:R-:W-:Y:S01]  /*7c10*/  PRMT R42, R42, 0x5410, R43 ;  /* 0x000054102a2a7816 */ /* 0x001fe2000000002b */
[----:B-1----:R-:W-:Y:S01]  /*7c20*/  HMUL2 R33, R67.H0_H0, R38 ;  /* 0x0000002643217232 */ /* 0x002fe20000000800 */
[----:B------:R-:W-:-:S02]  /*7c30*/  IADD3.X R35, R45, UR7, RZ, P6, !PT ;  /* 0x000000072d237c10 */ /* 0x000fc4000b7fe4ff */
[----:B------:R-:W-:Y:S02]  /*7c40*/  IADD3 R38, P6, R44, UR5, RZ ;  /* 0x000000052c267c10 */ /* 0x000fe4000ffde0ff */
[----:B--2---:R-:W-:-:S03]  /*7c50*/  PRMT R37, R33, 0x7632, R37 ;  /* 0x0000763221257816 */ /* 0x004fc60000000025 */
[----:B------:R0:W-:Y:S01]  /*7c60*/  @P5 STG.E.U16 desc[UR22][R34.64], R33 ;  /* 0x0000002122005986 */ /* 0x0001e2000c101516 */
[----:B------:R-:W-:Y:S02]  /*7c70*/  IADD3.X R39, R45, UR8, RZ, P6, !PT ;  /* 0x000000082d277c10 */ /* 0x000fe4000b7fe4ff */
[C---:B------:R-:W-:Y:S02]  /*7c80*/  IADD3 R32, P6, R44.reuse, UR9, RZ ;  /* 0x000000092c207c10 */ /* 0x040fe4000ffde0ff */
[C---:B------:R-:W-:Y:S01]  /*7c90*/  ISETP.LT.AND P5, PT, R41.reuse, UR4, P2 ;  /* 0x0000000429007c0c */ /* 0x040fe200097a1270 */
[----:B------:R1:W-:Y:S01]  /*7ca0*/  @P4 STG.E.U16 desc[UR22][R38.64], R37 ;  /* 0x0000002526004986 */ /* 0x0003e2000c101516 */
[----:B------:R-:W-:Y:S02]  /*7cb0*/  ISETP.LT.AND P4, PT, R41, UR4, P0 ;  /* 0x0000000429007c0c */ /* 0x000fe40008781270 */
[----:B0-----:R-:W-:Y:S02]  /*7cc0*/  IADD3.X R33, R45, UR10, RZ, P6, !PT ;  /* 0x0000000a2d217c10 */ /* 0x001fe4000b7fe4ff */
[----:B------:R-:W-:Y:S01]  /*7cd0*/  IADD3 R36, P6, R44, UR11, RZ ;  /* 0x0000000b2c247c10 */ /* 0x000fe2000ffde0ff */
[----:B-1----:R-:W-:-:S03]  /*7ce0*/  HMUL2 R39, R67.H0_H0, R42 ;  /* 0x0000002a43277232 */ /* 0x002fc60000000800 */
[----:B------:R-:W-:Y:S01]  /*7cf0*/  IADD3.X R37, R45, UR13, RZ, P6, !PT ;  /* 0x0000000d2d257c10 */ /* 0x000fe2000b7fe4ff */
[----:B------:R-:W-:Y:S01]  /*7d00*/  VIADD R38, R66, 0x4 ;  /* 0x0000000442267836 */ /* 0x000fe20000000000 */
[----:B------:R-:W-:Y:S01]  /*7d10*/  PRMT R40, R39, 0x7632, R40 ;  /* 0x0000763227287816 */ /* 0x000fe20000000028 */
[----:B------:R-:W-:Y:S03]  /*7d20*/  @P5 STG.E.U16 desc[UR22][R32.64], R39 ;  /* 0x0000002720005986 */ /* 0x000fe6000c101516 */
[C---:B------:R-:W-:Y:S01]  /*7d30*/  ISETP.LT.AND P5, PT, R38.reuse, UR4, P3 ;  /* 0x0000000426007c0c */ /* 0x040fe20009fa1270 */
[----:B------:R-:W-:Y:S01]  /*7d40*/  @P4 STG.E.U16 desc[UR22][R36.64], R40 ;  /* 0x0000002824004986 */ /* 0x000fe2000c101516 */
[----:B------:R-:W-:Y:S01]  /*7d50*/  BAR.SYNC.DEFER_BLOCKING 0x0 ;  /* 0x0000000000007b1d */ /* 0x000fe20000010000 */
[----:B------:R-:W-:-:S05]  /*7d60*/  ISETP.LT.AND P4, PT, R38, UR4, P1 ;  /* 0x0000000426007c0c */ /* 0x000fca0008f81270 */
        /* <DEDUP_REMOVED lines=31> */
[----:B------:R-:W-:Y:S01]  /*7f60*/  ISETP.LT.AND P4, PT, R38, UR4, P0 ;  /* 0x0000000426007c0c */ /* 0x000fe20008781270 */
[----:B------:R-:W-:Y:S01]  /*7f70*/  VIADD R38, R66, 0x14 ;  /* 0x0000001442267836 */ /* 0x000fe20000000000 */
[----:B-1----:R-:W-:Y:S01]  /*7f80*/  IADD3.X R25, R31, UR10, RZ, P6, !PT ;  /* 0x0000000a1f197c10 */ /* 0x002fe2000b7fe4ff */
[----:B--2---:R-:W-:Y:S01]  /*7f90*/  HMUL2 R27, R67.H0_H0, R28 ;  /* 0x0000001c431b7232 */ /* 0x004fe20000000800 */
[----:B------:R-:W-:-:S04]  /*7fa0*/  IADD3 R28, P6, R30, UR11, RZ ;  /* 0x0000000b1e1c7c10 */ /* 0x000fc8000ffde0ff */
[----:B------:R-:W-:Y:S01]  /*7fb0*/  IADD3.X R29, R31, UR13, RZ, P6, !PT ;  /* 0x0000000d1f1d7c10 */ /* 0x000fe2000b7fe4ff */
[----:B------:R1:W-:Y:S01]  /*7fc0*/  @P5 STG.E.U16 desc[UR22][R24.64], R27 ;  /* 0x0000001b18005986 */ /* 0x0003e2000c101516 */
[----:B------:R-:W-:Y:S02]  /*7fd0*/  PRMT R31, R27, 0x7632, R31 ;  /* 0x000076321b1f7816 */ /* 0x000fe4000000001f */
[----:B------:R-:W-:Y:S02]  /*7fe0*/  ISETP.LT.AND P5, PT, R38, UR4, P3 ;  /* 0x0000000426007c0c */ /* 0x000fe40009fa1270 */
[----:B------:R-:W-:Y:S01]  /*7ff0*/  IADD3 R26, P6, R34, UR6, RZ ;  /* 0x00000006221a7c10 */ /* 0x000fe2000ffde0ff */
[----:B------:R2:W-:Y:S01]  /*8000*/  @P4 STG.E.U16 desc[UR22][R28.64], R31 ;  /* 0x0000001f1c004986 */ /* 0x0005e2000c101516 */
[----:B------:R-:W-:Y:S02]  /*8010*/  ISETP.LT.AND P4, PT, R38, UR4, P1 ;  /* 0x0000000426007c0c */ /* 0x000fe40008f81270 */
[----:B0-----:R-:W-:Y:S01]  /*8020*/  PRMT R32, R32, 0x5410, R33 ;  /* 0x0000541020207816 */ /* 0x001fe20000000021 */
[----:B-1----:R-:W-:Y:S01]  /*8030*/  HMUL2 R25, R67.H0_H0, R36 ;  /* 0x0000002443197232 */ /* 0x002fe20000000800 */
[----:B------:R-:W-:-:S02]  /*8040*/  IADD3.X R27, R35, UR7, RZ, P6, !PT ;  /* 0x00000007231b7c10 */ /* 0x000fc4000b7fe4ff */
[C---:B------:R-:W-:Y:S02]  /*8050*/  IADD3 R30, P6, R34.reuse, UR5, RZ ;  /* 0x00000005221e7c10 */ /* 0x040fe4000ffde0ff */
[----:B--2---:R-:W-:Y:S01]  /*8060*/  PRMT R29, R25, 0x7632, R29 ;  /* 0x00007632191d7816 */ /* 0x004fe2000000001d */
[----:B------:R0:W-:Y:S01]  /*8070*/  @P5 STG.E.U16 desc[UR22][R26.64], R25 ;  /* 0x000000191a005986 */ /* 0x0001e2000c101516 */
[----:B------:R-:W-:Y:S02]  /*8080*/  IADD3.X R31, R35, UR8, RZ, P6, !PT ;  /* 0x00000008231f7c10 */ /* 0x000fe4000b7fe4ff */
[----:B------:R-:W-:Y:S02]  /*8090*/  IADD3 R24, P6, R34, UR9, RZ ;  /* 0x0000000922187c10 */ /* 0x000fe4000ffde0ff */
[C---:B------:R-:W-:Y:S01]  /*80a0*/  ISETP.LT.AND P5, PT, R38.reuse, UR4, P2 ;  /* 0x0000000426007c0c */ /* 0x040fe200097a1270 */
[----:B------:R1:W-:Y:S01]  /*80b0*/  @P4 STG.E.U16 desc[UR22][R30.64], R29 ;  /* 0x0000001d1e004986 */ /* 0x0003e2000c101516 */
[----:B------:R-:W-:-:S02]  /*80c0*/  ISETP.LT.AND P4, PT, R38, UR4, P0 ;  /* 0x0000000426007c0c */ /* 0x000fc40008781270 */
        /* <DEDUP_REMOVED lines=133> */
[----:B------:R-:W-:Y:S02]  /*8920*/  IADD3.X R13, R17, UR13, RZ, P6, !PT ;  /* 0x0000000d110d7c10 */ /* 0x000fe4000b7fe4ff */
[----:B------:R-:W-:Y:S01]  /*8930*/  PRMT R16, R15, 0x7632, R16 ;  /* 0x000076320f107816 */ /* 0x000fe20000000010 */
[----:B------:R-:W-:Y:S04]  /*8940*/  @P5 STG.E.U16 desc[UR22][R10.64], R15 ;  /* 0x0000000f0a005986 */ /* 0x000fe8000c101516 */
[----:B------:R0:W-:Y:S01]  /*8950*/  @P4 STG.E.U16 desc[UR22][R12.64], R16 ;  /* 0x000000100c004986 */ /* 0x0001e2000c101516 */
[----:B------:R-:W-:Y:S01]  /*8960*/  BAR.SYNC.DEFER_BLOCKING 0x0 ;  /* 0x0000000000007b1d */ /* 0x000fe20000010000 */
[C---:B0-----:R-:W-:Y:S02]  /*8970*/  VIADD R16, R66.reuse, 0x7 ;  /* 0x0000000742107836 */ /* 0x041fe40000000000 */
[----:B------:R-:W-:-:S03]  /*8980*/  VIADD R66, R66, 0x17 ;  /* 0x0000001742427836 */ /* 0x000fc60000000000 */
[----:B------:R-:W-:Y:S02]  /*8990*/  ISETP.LT.AND P4, PT, R16, UR4, P3 ;  /* 0x0000000410007c0c */ /* 0x000fe40009f81270 */
[----:B------:R-:W-:Y:S01]  /*89a0*/  ISETP.LT.AND P3, PT, R66, UR4, P3 ;  /* 0x0000000442007c0c */ /* 0x000fe20009f61270 */
[----:B------:R0:W-:Y:S04]  /*89b0*/  STS.U16 [R69], R4 ;  /* 0x0000000445007388 */ /* 0x0001e80000000400 */
[----:B------:R-:W-:Y:S04]  /*89c0*/  STS.U16 [R69+0x2], R5 ;  /* 0x0000020545007388 */ /* 0x000fe80000000400 */
[----:B------:R1:W-:Y:S01]  /*89d0*/  STS.U16 [R69+0x4], R2 ;  /* 0x0000040245007388 */ /* 0x0003e20000000400 */
[----:B0-----:R-:W-:-:S03]  /*89e0*/  IADD3 R4, P6, R6, UR5, RZ ;  /* 0x0000000506047c10 */ /* 0x001fc6000ffde0ff */
[----:B------:R0:W-:Y:S04]  /*89f0*/  STS.U16 [R69+0x6], R3 ;  /* 0x0000060345007388 */ /* 0x0001e80000000400 */
[----:B------:R-:W-:Y:S01]  /*8a00*/  STS.U16 [R69+0x8], R62 ;  /* 0x0000083e45007388 */ /* 0x000fe20000000400 */
[----:B-1----:R-:W-:-:S03]  /*8a10*/  IADD3 R2, P5, R6, UR6, RZ ;  /* 0x0000000606027c10 */ /* 0x002fc6000ffbe0ff */
[----:B------:R-:W-:Y:S01]  /*8a20*/  STS.U16 [R69+0xa], R0 ;  /* 0x00000a0045007388 */ /* 0x000fe20000000400 */
[----:B0-----:R-:W-:-:S03]  /*8a30*/  IADD3.X R3, R7, UR7, RZ, P5, !PT ;  /* 0x0000000707037c10 */ /* 0x001fc6000affe4ff */
[----:B------:R-:W-:Y:S01]  /*8a40*/  STS.U16 [R69+0xc], R64 ;  /* 0x00000c4045007388 */ /* 0x000fe20000000400 */
[----:B------:R-:W-:Y:S02]  /*8a50*/  ISETP.LT.AND P5, PT, R16, UR4, P1 ;  /* 0x0000000410007c0c */ /* 0x000fe40008fa1270 */
[----:B------:R-:W-:Y:S01]  /*8a60*/  ISETP.LT.AND P1, PT, R66, UR4, P1 ;  /* 0x0000000442007c0c */ /* 0x000fe20008f21270 */
        /* <DEDUP_REMOVED lines=10> */
[----:B0-----:R-:W-:-:S05]  /*8b10*/  PRMT R10, R10, 0x5410, R11 ;  /* 0x000054100a0a7816 */ /* 0x001fca000000000b */
[----:B------:R-:W-:Y:S01]  /*8b20*/  HMUL2 R11, R67.H0_H0, R10 ;  /* 0x0000000a430b7232 */ /* 0x000fe20000000800 */
[----:B-1----:R-:W-:-:S04]  /*8b30*/  PRMT R12, R12, 0x5410, R5 ;  /* 0x000054100c0c7816 */ /* 0x002fc80000000005 */
[----:B------:R0:W-:Y:S01]  /*8b40*/  @P4 STG.E.U16 desc[UR22][R2.64], R11 ;  /* 0x0000000b02004986 */ /* 0x0001e2000c101516 */
[----:B------:R-:W-:Y:S02]  /*8b50*/  ISETP.LT.AND P4, PT, R16, UR4, P2 ;  /* 0x0000000410007c0c */ /* 0x000fe40009781270 */
[----:B------:R-:W-:Y:S01]  /*8b60*/  IADD3.X R5, R7, UR8, RZ, P6, !PT ;  /* 0x0000000807057c10 */ /* 0x000fe2000b7fe4ff */
[----:B------:R-:W-:Y:S01]  /*8b70*/  HMUL2 R12, R67.H0_H0, R12 ;  /* 0x0000000c430c7232 */ /* 0x000fe20000000800 */
[----:B------:R-:W-:Y:S02]  /*8b80*/  IADD3 R10, P6, R6, UR9, RZ ;  /* 0x00000009060a7c10 */ /* 0x000fe4000ffde0ff */
[----:B--2---:R-:W-:Y:S02]  /*8b90*/  PRMT R14, R13, 0x5410, R14 ;  /* 0x000054100d0e7816 */ /* 0x004fe4000000000e */
[----:B------:R-:W-:Y:S02]  /*8ba0*/  ISETP.LT.AND P2, PT, R66, UR4, P2 ;  /* 0x0000000442007c0c */ /* 0x000fe40009741270 */
[----:B0-----:R-:W-:-:S02]  /*8bb0*/  PRMT R3, R11, 0x7632, R3 ;  /* 0x000076320b037816 */ /* 0x001fc40000000003 */
[----:B------:R-:W-:Y:S02]  /*8bc0*/  IADD3.X R11, R7, UR10, RZ, P6, !PT ;  /* 0x0000000a070b7c10 */ /* 0x000fe4000b7fe4ff */
[----:B---3--:R-:W-:Y:S01]  /*8bd0*/  PRMT R0, R0, 0x5410, R15 ;  /* 0x0000541000007816 */ /* 0x008fe2000000000f */
[----:B------:R0:W-:Y:S01]  /*8be0*/  @P5 STG.E.U16 desc[UR22][R4.64], R3 ;  /* 0x0000000304005986 */ /* 0x0001e2000c101516 */
[----:B------:R-:W-:Y:S02]  /*8bf0*/  ISETP.LT.AND P5, PT, R16, UR4, P0 ;  /* 0x0000000410007c0c */ /* 0x000fe400087a1270 */
[----:B------:R-:W-:Y:S01]  /*8c00*/  ISETP.LT.AND P0, PT, R66, UR4, P0 ;  /* 0x0000000442007c0c */ /* 0x000fe20008701270 */
[----:B------:R1:W-:Y:S01]  /*8c10*/  @P4 STG.E.U16 desc[UR22][R10.64], R12 ;  /* 0x0000000c0a004986 */ /* 0x0003e2000c101516 */
[----:B------:R-:W-:-:S04]  /*8c20*/  IADD3 R2, P4, R6, UR11, RZ ;  /* 0x0000000b06027c10 */ /* 0x000fc8000ff9e0ff */
[----:B0-----:R-:W-:Y:S02]  /*8c30*/  IADD3.X R3, R7, UR13, RZ, P4, !PT ;  /* 0x0000000d07037c10 */ /* 0x001fe4000a7fe4ff */
[----:B------:R-:W-:Y:S02]  /*8c40*/  IADD3 R6, P4, R8, UR6, RZ ;  /* 0x0000000608067c10 */ /* 0x000fe4000ff9e0ff */
[----:B------:R-:W-:Y:S01]  /*8c50*/  PRMT R5, R12, 0x7632, R5 ;  /* 0x000076320c057816 */ /* 0x000fe20000000005 */
[C---:B-1----:R-:W-:Y:S01]  /*8c60*/  HMUL2 R11, R67.reuse.H0_H0, R14 ;  /* 0x0000000e430b7232 */ /* 0x042fe20000000800 */
[----:B------:R-:W-:Y:S01]  /*8c70*/  IADD3.X R7, R9, UR7, RZ, P4, !PT ;  /* 0x0000000709077c10 */ /* 0x000fe2000a7fe4ff */
[----:B------:R-:W-:Y:S01]  /*8c80*/  HMUL2 R67, R67.H0_H0, R0 ;  /* 0x0000000043437232 */ /* 0x000fe20000000800 */
[----:B------:R-:W-:Y:S01]  /*8c90*/  IADD3 R4, P4, R8, UR5, RZ ;  /* 0x0000000508047c10 */ /* 0x000fe2000ff9e0ff */
[----:B------:R0:W-:Y:S01]  /*8ca0*/  @P5 STG.E.U16 desc[UR22][R2.64], R5 ;  /* 0x0000000502005986 */ /* 0x0001e2000c101516 */
[----:B------:R-:W-:-:S03]  /*8cb0*/  PRMT R0, R11, 0x7632, R0 ;  /* 0x000076320b007816 */ /* 0x000fc60000000000 */
[----:B------:R1:W-:Y:S01]  /*8cc0*/  @P3 STG.E.U16 desc[UR22][R6.64], R11 ;  /* 0x0000000b06003986 */ /* 0x0003e2000c101516 */
[C---:B------:R-:W-:Y:S02]  /*8cd0*/  IADD3 R10, P3, R8.reuse, UR9, RZ ;  /* 0x00000009080a7c10 */ /* 0x040fe4000ff7e0ff */
[C---:B0-----:R-:W-:Y:S02]  /*8ce0*/  IADD3.X R5, R9.reuse, UR8, RZ, P4, !PT ;  /* 0x0000000809057c10 */ /* 0x041fe4000a7fe4ff */
[----:B------:R-:W-:Y:S02]  /*8cf0*/  IADD3 R8, P4, R8, UR11, RZ ;  /* 0x0000000b08087c10 */ /* 0x000fe4000ff9e0ff */
[C---:B-1----:R-:W-:Y:S01]  /*8d00*/  IADD3.X R11, R9.reuse, UR10, RZ, P3, !PT ;  /* 0x0000000a090b7c10 */ /* 0x042fe20009ffe4ff */
[----:B------:R0:W-:Y:S01]  /*8d10*/  @P1 STG.E.U16 desc[UR22][R4.64], R0 ;  /* 0x0000000004001986 */ /* 0x0001e2000c101516 */
[----:B------:R-:W-:-:S03]  /*8d20*/  IADD3.X R9, R9, UR13, RZ, P4, !PT ;  /* 0x0000000d09097c10 */ /* 0x000fc6000a7fe4ff */
[----:B------:R0:W-:Y:S01]  /*8d30*/  @P2 STG.E.U16 desc[UR22][R10.64], R67 ;  /* 0x000000430a002986 */ /* 0x0001e2000c101516 */
[----:B------:R-:W-:Y:S05]  /*8d40*/  @!P0 EXIT ;  /* 0x000000000000894d */ /* 0x000fea0003800000 */
[----:B0-----:R-:W-:-:S05]  /*8d50*/  PRMT R4, R67, 0x7632, R4 ;  /* 0x0000763243047816 */ /* 0x001fca0000000004 */
[----:B------:R-:W-:Y:S01]  /*8d60*/  STG.E.U16 desc[UR22][R8.64], R4 ;  /* 0x0000000408007986 */ /* 0x000fe2000c101516 */
[----:B------:R-:W-:Y:S05]  /*8d70*/  EXIT ;  /* 0x000000000000794d */ /* 0x000fea0003800000 */
.L_x_34:
        /* <DEDUP_REMOVED lines=16> */
.L_x_37:


//--------------------- .nv.global.init           --------------------------
	.section	.nv.global.init,"aw",@progbits
	.align	4
.nv.global.init:
	.type		mrg32k3aM1SubSeq,@object
	.size		mrg32k3aM1SubSeq,(mrg32k3aM2SubSeq - mrg32k3aM1SubSeq)
mrg32k3aM1SubSeq:
        /*0000*/ 	.byte	0x0b, 0xcc, 0xee, 0x04, 0x73, 0x29, 0x8b, 0x6f, 0xf6, 0x53, 0x03, 0xf6, 0x23, 0xf6, 0xea, 0xda
        /* <DEDUP_REMOVED lines=125> */
	.type		mrg32k3aM2SubSeq,@object
	.size		mrg32k3aM2SubSeq,(mrg32k3aM1 - mrg32k3aM2SubSeq)
mrg32k3aM2SubSeq:
        /* <DEDUP_REMOVED lines=126> */
	.type		mrg32k3aM1,@object
	.size		mrg32k3aM1,(mrg32k3aM1Seq - mrg32k3aM1)
mrg32k3aM1:
        /* <DEDUP_REMOVED lines=144> */
	.type		mrg32k3aM1Seq,@object
	.size		mrg32k3aM1Seq,(mrg32k3aM2 - mrg32k3aM1Seq)
mrg32k3aM1Seq:
        /* <DEDUP_REMOVED lines=144> */
	.type		mrg32k3aM2,@object
	.size		mrg32k3aM2,(mrg32k3aM2Seq - mrg32k3aM2)
mrg32k3aM2:
        /* <DEDUP_REMOVED lines=144> */
	.type		mrg32k3aM2Seq,@object
	.size		mrg32k3aM2Seq,(precalc_xorwow_matrix - mrg32k3aM2Seq)
mrg32k3aM2Seq:
        /* <DEDUP_REMOVED lines=144> */
	.type		precalc_xorwow_matrix,@object
	.size		precalc_xorwow_matrix,(precalc_xorwow_offset_matrix - precalc_xorwow_matrix)
precalc_xorwow_matrix:
        /* <DEDUP_REMOVED lines=6400> */
	.type		precalc_xorwow_offset_matrix,@object
	.size		precalc_xorwow_offset_matrix,(.L_1 - precalc_xorwow_offset_matrix)
precalc_xorwow_offset_matrix:
        /* <DEDUP_REMOVED lines=6400> */
.L_1:


//--------------------- .nv.shared._ZN7cutlass9reference6device6kernel13TensorForEachINS1_6detail28TensorFillRandomGaussianFuncINS_6half_tENS_6layout11ColumnMajorEEELi2ENS9_6ParamsEEEvNS_5CoordIXT0_EilEET1_ --------------------------
	.section	.nv.shared._ZN7cutlass9reference6device6kernel13TensorForEachINS1_6detail28TensorFillRandomGaussianFuncINS_6half_tENS_6layout11ColumnMajorEEELi2ENS9_6ParamsEEEvNS_5CoordIXT0_EilEET1_,"aw",@nobits
	.sectionflags	@""
	.align	16
	.zero		1024


//--------------------- .nv.shared.reserved.0     --------------------------
	.section	.nv.shared.reserved.0,"aw",@nobits
	.weak		__nv_reservedSMEM_offset_0_alias
	.size		__nv_reservedSMEM_offset_0_alias, 0, 0
	.other		__nv_reservedSMEM_offset_0_alias,@"STO_CUDA_RESERVED_SHARED STV_DEFAULT"
__nv_reservedSMEM_offset_0_alias:
	.zero		0


//--------------------- .nv.global                --------------------------
	.section	.nv.global,"aw",@nobits
.nv.global:
	.type		_ZN34_INTERNAL_d24a90ef_4_k_cu_0fa7b78f4cute1_E,@object
	.size		_ZN34_INTERNAL_d24a90ef_4_k_cu_0fa7b78f4cute1_E,(_ZN34_INTERNAL_d24a90ef_4_k_cu_0fa7b78f4cuda3std3__45__cpo6cbeginE - _ZN34_INTERNAL_d24a90ef_4_k_cu_0fa7b78f4cute1_E)
_ZN34_INTERNAL_d24a90ef_4_k_cu_0fa7b78f4cute1_E:
	.zero		1
	.type		_ZN34_INTERNAL_d24a90ef_4_k_cu_0fa7b78f4cuda3std3__45__cpo6cbeginE,@object
	.size		_ZN34_INTERNAL_d24a90ef_4_k_cu_0fa7b78f4cuda3std3__45__cpo6cbeginE,(_ZN34_INTERNAL_d24a90ef_4_k_cu_0fa7b78f4cuda3std3__48in_placeE - _ZN34_INTERNAL_d24a90ef_4_k_cu_0fa7b78f4cuda3std3__45__cpo6cbeginE)
_ZN34_INTERNAL_d24a90ef_4_k_cu_0fa7b78f4cuda3std3__45__cpo6cbeginE:
	.zero		1
	.type		_ZN34_INTERNAL_d24a90ef_4_k_cu_0fa7b78f4cuda3std3__48in_placeE,@object
	.size		_ZN34_INTERNAL_d24a90ef_4_k_cu_0fa7b78f4cuda3std3__48in_placeE,(_ZN34_INTERNAL_d24a90ef_4_k_cu_0fa7b78f4cuda3std6ranges3__45__cpo9iter_moveE - _ZN34_INTERNAL_d24a90ef_4_k_cu_0fa7b78f4cuda3std3__48in_placeE)
_ZN34_INTERNAL_d24a90ef_4_k_cu_0fa7b78f4cuda3std3__48in_placeE:
	.zero		1
	.type		_ZN34_INTERNAL_d24a90ef_4_k_cu_0fa7b78f4cuda3std6ranges3__45__cpo9iter_moveE,@object
	.size		_ZN34_INTERNAL_d24a90ef_4_k_cu_0fa7b78f4cuda3std6ranges3__45__cpo9iter_moveE,(_ZN34_INTERNAL_d24a90ef_4_k_cu_0fa7b78f4cuda3std3__45__cpo5beginE - _ZN34_INTERNAL_d24a90ef_4_k_cu_0fa7b78f4cuda3std6ranges3__45__cpo9iter_moveE)
_ZN34_INTERNAL_d24a90ef_4_k_cu_0fa7b78f4cuda3std6ranges3__45__cpo9iter_moveE:
	.zero		1
	.type		_ZN34_INTERNAL_d24a90ef_4_k_cu_0fa7b78f4cuda3std3__45__cpo5beginE,@object
	.size		_ZN34_INTERNAL_d24a90ef_4_k_cu_0fa7b78f4cuda3std3__45__cpo5beginE,(_ZN34_INTERNAL_d24a90ef_4_k_cu_0fa7b78f4cuda3std3__436_GLOBAL__N__d24a90ef_4_k_cu_0fa7b78f6ignoreE - _ZN34_INTERNAL_d24a90ef_4_k_cu_0fa7b78f4cuda3std3__45__cpo5beginE)
_ZN34_INTERNAL_d24a90ef_4_k_cu_0fa7b78f4cuda3std3__45__cpo5beginE:
	.zero		1
	.type		_ZN34_INTERNAL_d24a90ef_4_k_cu_0fa7b78f4cuda3std3__436_GLOBAL__N__d24a90ef_4_k_cu_0fa7b78f6ignoreE,@object
	.size		_ZN34_INTERNAL_d24a90ef_4_k_cu_0fa7b78f4cuda3std3__436_GLOBAL__N__d24a90ef_4_k_cu_0fa7b78f6ignoreE,(_ZN34_INTERNAL_d24a90ef_4_k_cu_0fa7b78f4cute7productE - _ZN34_INTERNAL_d24a90ef_4_k_cu_0fa7b78f4cuda3std3__436_GLOBAL__N__d24a90ef_4_k_cu_0fa7b78f6ignoreE)
_ZN34_INTERNAL_d24a90ef_4_k_cu_0fa7b78f4cuda3std3__436_GLOBAL__N__d24a90ef_4_k_cu_0fa7b78f6ignoreE:
	.zero		1
	.type		_ZN34_INTERNAL_d24a90ef_4_k_cu_0fa7b78f4cute7productE,@object
	.size		_ZN34_INTERNAL_d24a90ef_4_k_cu_0fa7b78f4cute7productE,(_ZN34_INTERNAL_d24a90ef_4_k_cu_0fa7b78f4cuda3std3__45__cpo3endE - _ZN34_INTERNAL_d24a90ef_4_k_cu_0fa7b78f4cute7productE)
_ZN34_INTERNAL_d24a90ef_4_k_cu_0fa7b78f4cute7productE:
	.zero		1
	.type		_ZN34_INTERNAL_d24a90ef_4_k_cu_0fa7b78f4cuda3std3__45__cpo3endE,@object
	.size		_ZN34_INTERNAL_d24a90ef_4_k_cu_0fa7b78f4cuda3std3__45__cpo3endE,(_ZN34_INTERNAL_d24a90ef_4_k_cu_0fa7b78f4cuda3std3__419piecewise_constructE - _ZN34_INTERNAL_d24a90ef_4_k_cu_0fa7b78f4cuda3std3__45__cpo3endE)
_ZN34_INTERNAL_d24a90ef_4_k_cu_0fa7b78f4cuda3std3__45__cpo3endE:
	.zero		1
	.type		_ZN34_INTERNAL_d24a90ef_4_k_cu_0fa7b78f4cuda3std3__419piecewise_constructE,@object
	.size		_ZN34_INTERNAL_d24a90ef_4_k_cu_0fa7b78f4cuda3std3__419piecewise_constructE,(_ZN34_INTERNAL_d24a90ef_4_k_cu_0fa7b78f4cuda3std3__45__cpo4cendE - _ZN34_INTERNAL_d24a90ef_4_k_cu_0fa7b78f4cuda3std3__419piecewise_constructE)
_ZN34_INTERNAL_d24a90ef_4_k_cu_0fa7b78f4cuda3std3__419piecewise_constructE:
	.zero		1
	.type		_ZN34_INTERNAL_d24a90ef_4_k_cu_0fa7b78f4cuda3std3__45__cpo4cendE,@object
	.size		_ZN34_INTERNAL_d24a90ef_4_k_cu_0fa7b78f4cuda3std3__45__cpo4cendE,(_ZN34_INTERNAL_d24a90ef_4_k_cu_0fa7b78f4cuda3std6ranges3__45__cpo4swapE - _ZN34_INTERNAL_d24a90ef_4_k_cu_0fa7b78f4cuda3std3__45__cpo4cendE)
_ZN34_INTERNAL_d24a90ef_4_k_cu_0fa7b78f4cuda3std3__45__cpo4cendE:
	.zero		1
	.type		_ZN34_INTERNAL_d24a90ef_4_k_cu_0fa7b78f4cuda3std6ranges3__45__cpo4swapE,@object
	.size		_ZN34_INTERNAL_d24a90ef_4_k_cu_0fa7b78f4cuda3std6ranges3__45__cpo4swapE,(.L_16 - _ZN34_INTERNAL_d24a90ef_4_k_cu_0fa7b78f4cuda3std6ranges3__45__cpo4swapE)
_ZN34_INTERNAL_d24a90ef_4_k_cu_0fa7b78f4cuda3std6ranges3__45__cpo4swapE:
	.zero		1
.L_16:


//--------------------- .nv.shared._ZN7cutlass6KernelINS_4gemm6kernel4GemmINS1_11threadblock12MmaPipelinedINS1_9GemmShapeILi128ELi128ELi8EEENS_9transform11threadblock22PredicatedTileIteratorINS_11MatrixShapeILi128ELi8EEENS_6half_tENS_6layout8RowMajorELi1ENS8_30PitchLinearStripminedThreadMapINS_16PitchLinearShapeILi8ELi128EEELi256ELi1EEELi1ELb0ENSE_9NoPermuteEEENS9_19RegularTileIteratorISC_SD_NSE_11ColumnMajorELi1ENS8_33TransposePitchLinearThreadMapSimtISJ_EELi2EEENSA_INSB_ILi8ELi128EEESD_SF_Li0ENSG_INSH_ILi128ELi8EEELi256ELi1EEELi1ELb0ESK_EENSM_ISR_SD_SF_Li0EST_Li2EEESD_SF_NS4_9MmaPolicyINS1_4warp7MmaSimtINS6_ILi32ELi64ELi8EEESD_SN_SD_SF_SD_SF_NSX_13MmaSimtPolicyINSB_ILi4ELi8EEENSE_19RowMajorInterleavedILi2EEENS6_ILi8ELi8ELi1EEEEELi1ELNS_16ComplexTransformE0ELS16_0EbEENSB_ILi8ELi0EEENSB_ILi0ELi0EEELi1EEENS_21NumericArrayConverterISD_SD_Li4ELNS_15FloatRoundStyleE2ENS8_6thread14UnaryTransform8IdentityEEES1G_bEENS_8epilogue11threadblock8EpilogueIS7_S17_Li1ENS1J_22PredicatedTileIteratorINS1J_26OutputTileOptimalThreadMapINS1J_15OutputTileShapeILi128ELi1ELi4ELi4ELi1EEENS1N_ILi1ELi8ELi1ELi1ELi8EEELi256ELi1ELi16EEESD_Lb0ESK_Lb0EEENS1I_4warp20FragmentIteratorSimtISZ_NS1_6thread3MmaIS14_SD_SN_SD_SF_SD_SF_NS_4arch13OpMultiplyAddEbEESF_S15_EENS1S_16TileIteratorSimtISZ_S1Y_SD_SF_S15_EENS1J_18SharedLoadIteratorINS1Q_18CompactedThreadMapESD_Li2EEENS1I_6thread17LinearCombinationISD_Li1ESD_SD_LNS25_9ScaleType4KindE0ELS1C_2ESD_EENSB_ILi0ELi33EEELi1ELi1EEENS4_30GemmIdentityThreadblockSwizzleILi1EEELb0EEEEEvNT_6ParamsE --------------------------
	.section	.nv.shared._ZN7cutlass6KernelINS_4gemm6kernel4GemmINS1_11threadblock12MmaPipelinedINS1_9GemmShapeILi128ELi128ELi8EEENS_9transform11threadblock22PredicatedTileIteratorINS_11MatrixShapeILi128ELi8EEENS_6half_tENS_6layout8RowMajorELi1ENS8_30PitchLinearStripminedThreadMapINS_16PitchLinearShapeILi8ELi128EEELi256ELi1EEELi1ELb0ENSE_9NoPermuteEEENS9_19RegularTileIteratorISC_SD_NSE_11ColumnMajorELi1ENS8_33TransposePitchLinearThreadMapSimtISJ_EELi2EEENSA_INSB_ILi8ELi128EEESD_SF_Li0ENSG_INSH_ILi128ELi8EEELi256ELi1EEELi1ELb0ESK_EENSM_ISR_SD_SF_Li0EST_Li2EEESD_SF_NS4_9MmaPolicyINS1_4warp7MmaSimtINS6_ILi32ELi64ELi8EEESD_SN_SD_SF_SD_SF_NSX_13MmaSimtPolicyINSB_ILi4ELi8EEENSE_19RowMajorInterleavedILi2EEENS6_ILi8ELi8ELi1EEEEELi1ELNS_16ComplexTransformE0ELS16_0EbEENSB_ILi8ELi0EEENSB_ILi0ELi0EEELi1EEENS_21NumericArrayConverterISD_SD_Li4ELNS_15FloatRoundStyleE2ENS8_6thread14UnaryTransform8IdentityEEES1G_bEENS_8epilogue11threadblock8EpilogueIS7_S17_Li1ENS1J_22PredicatedTileIteratorINS1J_26OutputTileOptimalThreadMapINS1J_15OutputTileShapeILi128ELi1ELi4ELi4ELi1EEENS1N_ILi1ELi8ELi1ELi1ELi8EEELi256ELi1ELi16EEESD_Lb0ESK_Lb0EEENS1I_4warp20FragmentIteratorSimtISZ_NS1_6thread3MmaIS14_SD_SN_SD_SF_SD_SF_NS_4arch13OpMultiplyAddEbEESF_S15_EENS1S_16TileIteratorSimtISZ_S1Y_SD_SF_S15_EENS1J_18SharedLoadIteratorINS1Q_18CompactedThreadMapESD_Li2EEENS1I_6thread17LinearCombinationISD_Li1ESD_SD_LNS25_9ScaleType4KindE0ELS1C_2ESD_EENSB_ILi0ELi33EEELi1ELi1EEENS4_30GemmIdentityThreadblockSwizzleILi1EEELb0EEEEEvNT_6ParamsE,"aw",@nobits
	.sectionflags	@""
	.align	16
	.zero		1024


//--------------------- .nv.constant0._ZN7cutlass9reference6device6kernel13TensorForEachINS1_6detail28TensorFillRandomGaussianFuncINS_6half_tENS_6layout11ColumnMajorEEELi2ENS9_6ParamsEEEvNS_5CoordIXT0_EilEET1_ --------------------------
	.section	.nv.constant0._ZN7cutlass9reference6device6kernel13TensorForEachINS1_6detail28TensorFillRandomGaussianFuncINS_6half_tENS_6layout11ColumnMajorEEELi2ENS9_6ParamsEEEvNS_5CoordIXT0_EilEET1_,"a",@progbits
	.sectionflags	@""
	.align	4
.nv.constant0._ZN7cutlass9reference6device6kernel13TensorForEachINS1_6detail28TensorFillRandomGaussianFuncINS_6half_tENS_6layout11ColumnMajorEEELi2ENS9_6ParamsEEEvNS_5CoordIXT0_EilEET1_:
	.zero		592


//--------------------- .nv.constant0._ZN7cutlass6KernelINS_4gemm6kernel4GemmINS1_11threadblock12MmaPipelinedINS1_9GemmShapeILi128ELi128ELi8EEENS_9transform11threadblock22PredicatedTileIteratorINS_11MatrixShapeILi128ELi8EEENS_6half_tENS_6layout8RowMajorELi1ENS8_30PitchLinearStripminedThreadMapINS_16PitchLinearShapeILi8ELi128EEELi256ELi1EEELi1ELb0ENSE_9NoPermuteEEENS9_19RegularTileIteratorISC_SD_NSE_11ColumnMajorELi1ENS8_33TransposePitchLinearThreadMapSimtISJ_EELi2EEENSA_INSB_ILi8ELi128EEESD_SF_Li0ENSG_INSH_ILi128ELi8EEELi256ELi1EEELi1ELb0ESK_EENSM_ISR_SD_SF_Li0EST_Li2EEESD_SF_NS4_9MmaPolicyINS1_4warp7MmaSimtINS6_ILi32ELi64ELi8EEESD_SN_SD_SF_SD_SF_NSX_13MmaSimtPolicyINSB_ILi4ELi8EEENSE_19RowMajorInterleavedILi2EEENS6_ILi8ELi8ELi1EEEEELi1ELNS_16ComplexTransformE0ELS16_0EbEENSB_ILi8ELi0EEENSB_ILi0ELi0EEELi1EEENS_21NumericArrayConverterISD_SD_Li4ELNS_15FloatRoundStyleE2ENS8_6thread14UnaryTransform8IdentityEEES1G_bEENS_8epilogue11threadblock8EpilogueIS7_S17_Li1ENS1J_22PredicatedTileIteratorINS1J_26OutputTileOptimalThreadMapINS1J_15OutputTileShapeILi128ELi1ELi4ELi4ELi1EEENS1N_ILi1ELi8ELi1ELi1ELi8EEELi256ELi1ELi16EEESD_Lb0ESK_Lb0EEENS1I_4warp20FragmentIteratorSimtISZ_NS1_6thread3MmaIS14_SD_SN_SD_SF_SD_SF_NS_4arch13OpMultiplyAddEbEESF_S15_EENS1S_16TileIteratorSimtISZ_S1Y_SD_SF_S15_EENS1J_18SharedLoadIteratorINS1Q_18CompactedThreadMapESD_Li2EEENS1I_6thread17LinearCombinationISD_Li1ESD_SD_LNS25_9ScaleType4KindE0ELS1C_2ESD_EENSB_ILi0ELi33EEELi1ELi1EEENS4_30GemmIdentityThreadblockSwizzleILi1EEELb0EEEEEvNT_6ParamsE --------------------------
	.section	.nv.constant0._ZN7cutlass6KernelINS_4gemm6kernel4GemmINS1_11threadblock12MmaPipelinedINS1_9GemmShapeILi128ELi128ELi8EEENS_9transform11threadblock22PredicatedTileIteratorINS_11MatrixShapeILi128ELi8EEENS_6half_tENS_6layout8RowMajorELi1ENS8_30PitchLinearStripminedThreadMapINS_16PitchLinearShapeILi8ELi128EEELi256ELi1EEELi1ELb0ENSE_9NoPermuteEEENS9_19RegularTileIteratorISC_SD_NSE_11ColumnMajorELi1ENS8_33TransposePitchLinearThreadMapSimtISJ_EELi2EEENSA_INSB_ILi8ELi128EEESD_SF_Li0ENSG_INSH_ILi128ELi8EEELi256ELi1EEELi1ELb0ESK_EENSM_ISR_SD_SF_Li0EST_Li2EEESD_SF_NS4_9MmaPolicyINS1_4warp7MmaSimtINS6_ILi32ELi64ELi8EEESD_SN_SD_SF_SD_SF_NSX_13MmaSimtPolicyINSB_ILi4ELi8EEENSE_19RowMajorInterleavedILi2EEENS6_ILi8ELi8ELi1EEEEELi1ELNS_16ComplexTransformE0ELS16_0EbEENSB_ILi8ELi0EEENSB_ILi0ELi0EEELi1EEENS_21NumericArrayConverterISD_SD_Li4ELNS_15FloatRoundStyleE2ENS8_6thread14UnaryTransform8IdentityEEES1G_bEENS_8epilogue11threadblock8EpilogueIS7_S17_Li1ENS1J_22PredicatedTileIteratorINS1J_26OutputTileOptimalThreadMapINS1J_15OutputTileShapeILi128ELi1ELi4ELi4ELi1EEENS1N_ILi1ELi8ELi1ELi1ELi8EEELi256ELi1ELi16EEESD_Lb0ESK_Lb0EEENS1I_4warp20FragmentIteratorSimtISZ_NS1_6thread3MmaIS14_SD_SN_SD_SF_SD_SF_NS_4arch13OpMultiplyAddEbEESF_S15_EENS1S_16TileIteratorSimtISZ_S1Y_SD_SF_S15_EENS1J_18SharedLoadIteratorINS1Q_18CompactedThreadMapESD_Li2EEENS1I_6thread17LinearCombinationISD_Li1ESD_SD_LNS25_9ScaleType4KindE0ELS1C_2ESD_EENSB_ILi0ELi33EEELi1ELi1EEENS4_30GemmIdentityThreadblockSwizzleILi1EEELb0EEEEEvNT_6ParamsE,"a",@progbits
	.sectionflags	@""
	.align	4
.nv.constant0._ZN7cutlass6KernelINS_4gemm6kernel4GemmINS1_11threadblock12MmaPipelinedINS1_9GemmShapeILi128ELi128ELi8EEENS_9transform11threadblock22PredicatedTileIteratorINS_11MatrixShapeILi128ELi8EEENS_6half_tENS_6layout8RowMajorELi1ENS8_30PitchLinearStripminedThreadMapINS_16PitchLinearShapeILi8ELi128EEELi256ELi1EEELi1ELb0ENSE_9NoPermuteEEENS9_19RegularTileIteratorISC_SD_NSE_11ColumnMajorELi1ENS8_33TransposePitchLinearThreadMapSimtISJ_EELi2EEENSA_INSB_ILi8ELi128EEESD_SF_Li0ENSG_INSH_ILi128ELi8EEELi256ELi1EEELi1ELb0ESK_EENSM_ISR_SD_SF_Li0EST_Li2EEESD_SF_NS4_9MmaPolicyINS1_4warp7MmaSimtINS6_ILi32ELi64ELi8EEESD_SN_SD_SF_SD_SF_NSX_13MmaSimtPolicyINSB_ILi4ELi8EEENSE_19RowMajorInterleavedILi2EEENS6_ILi8ELi8ELi1EEEEELi1ELNS_16ComplexTransformE0ELS16_0EbEENSB_ILi8ELi0EEENSB_ILi0ELi0EEELi1EEENS_21NumericArrayConverterISD_SD_Li4ELNS_15FloatRoundStyleE2ENS8_6thread14UnaryTransform8IdentityEEES1G_bEENS_8epilogue11threadblock8EpilogueIS7_S17_Li1ENS1J_22PredicatedTileIteratorINS1J_26OutputTileOptimalThreadMapINS1J_15OutputTileShapeILi128ELi1ELi4ELi4ELi1EEENS1N_ILi1ELi8ELi1ELi1ELi8EEELi256ELi1ELi16EEESD_Lb0ESK_Lb0EEENS1I_4warp20FragmentIteratorSimtISZ_NS1_6thread3MmaIS14_SD_SN_SD_SF_SD_SF_NS_4arch13OpMultiplyAddEbEESF_S15_EENS1S_16TileIteratorSimtISZ_S1Y_SD_SF_S15_EENS1J_18SharedLoadIteratorINS1Q_18CompactedThreadMapESD_Li2EEENS1I_6thread17LinearCombinationISD_Li1ESD_SD_LNS25_9ScaleType4KindE0ELS1C_2ESD_EENSB_ILi0ELi33EEELi1ELi1EEENS4_30GemmIdentityThreadblockSwizzleILi1EEELb0EEEEEvNT_6ParamsE:
	.zero		896


//--------------------- SYMBOLS --------------------------

	.type		.nv.reservedSmem.offset0,@object
	.size		.nv.reservedSmem.offset0,0x4
